//
// Generated by NVIDIA NVVM Compiler
//
// Compiler Build ID: CL-36424714
// Cuda compilation tools, release 13.0, V13.0.88
// Based on NVVM 20.0.0
//

.version 9.0
.target sm_100
.address_size 64

	// .globl	_Z14tileMatrixMultILi2EEvPfPKfS2_i

.visible .entry _Z14tileMatrixMultILi2EEvPfPKfS2_i(
	.param .u64 .ptr .align 1 _Z14tileMatrixMultILi2EEvPfPKfS2_i_param_0,
	.param .u64 .ptr .align 1 _Z14tileMatrixMultILi2EEvPfPKfS2_i_param_1,
	.param .u64 .ptr .align 1 _Z14tileMatrixMultILi2EEvPfPKfS2_i_param_2,
	.param .u32 _Z14tileMatrixMultILi2EEvPfPKfS2_i_param_3
)
{
	.reg .pred 	%p<10>;
	.reg .b32 	%r<40>;
	.reg .b32 	%f<67>;
	.reg .b64 	%rd<67>;

	ld.param.u64 	%rd14, [_Z14tileMatrixMultILi2EEvPfPKfS2_i_param_1];
	ld.param.u64 	%rd15, [_Z14tileMatrixMultILi2EEvPfPKfS2_i_param_2];
	ld.param.u32 	%r18, [_Z14tileMatrixMultILi2EEvPfPKfS2_i_param_3];
	cvta.to.global.u64 	%rd1, %rd15;
	cvta.to.global.u64 	%rd2, %rd14;
	mov.u32 	%r19, %ctaid.y;
	mov.u32 	%r20, %ntid.y;
	mov.u32 	%r21, %tid.y;
	mad.lo.s32 	%r1, %r19, %r20, %r21;
	mov.u32 	%r22, %ctaid.x;
	mov.u32 	%r23, %ntid.x;
	mov.u32 	%r24, %tid.x;
	mad.lo.s32 	%r2, %r22, %r23, %r24;
	max.s32 	%r25, %r1, %r2;
	setp.ge.s32 	%p1, %r25, %r18;
	@%p1 bra 	$L__BB0_13;
	mul.lo.s32 	%r3, %r18, %r1;
	and.b32  	%r4, %r18, 7;
	setp.lt.u32 	%p2, %r18, 8;
	mov.f32 	%f66, 0f00000000;
	mov.b32 	%r38, 0;
	@%p2 bra 	$L__BB0_4;
	and.b32  	%r38, %r18, 2147483640;
	neg.s32 	%r36, %r38;
	mul.wide.s32 	%rd16, %r18, 4;
	add.s64 	%rd3, %rd1, %rd16;
	shl.b32 	%r7, %r18, 3;
	mul.wide.s32 	%rd17, %r18, 8;
	add.s64 	%rd4, %rd1, %rd17;
	mul.wide.s32 	%rd18, %r18, 12;
	add.s64 	%rd5, %rd1, %rd18;
	mul.wide.s32 	%rd19, %r18, 16;
	add.s64 	%rd6, %rd1, %rd19;
	mul.wide.s32 	%rd20, %r18, 20;
	add.s64 	%rd7, %rd1, %rd20;
	mul.wide.s32 	%rd21, %r18, 24;
	add.s64 	%rd8, %rd1, %rd21;
	mul.wide.s32 	%rd22, %r18, 28;
	add.s64 	%rd9, %rd1, %rd22;
	mul.wide.u32 	%rd23, %r3, 4;
	add.s64 	%rd24, %rd23, %rd2;
	add.s64 	%rd66, %rd24, 16;
	mov.f32 	%f66, 0f00000000;
	mov.u32 	%r35, %r2;
$L__BB0_3:
	.pragma "nounroll";
	mul.wide.s32 	%rd25, %r35, 4;
	add.s64 	%rd26, %rd3, %rd25;
	add.s64 	%rd27, %rd4, %rd25;
	add.s64 	%rd28, %rd5, %rd25;
	add.s64 	%rd29, %rd6, %rd25;
	add.s64 	%rd30, %rd7, %rd25;
	add.s64 	%rd31, %rd8, %rd25;
	add.s64 	%rd32, %rd9, %rd25;
	add.s64 	%rd33, %rd1, %rd25;
	ld.global.f32 	%f16, [%rd66+-16];
	ld.global.f32 	%f17, [%rd33];
	fma.rn.f32 	%f18, %f16, %f17, %f66;
	ld.global.f32 	%f19, [%rd66+-12];
	ld.global.f32 	%f20, [%rd26];
	fma.rn.f32 	%f21, %f19, %f20, %f18;
	ld.global.f32 	%f22, [%rd66+-8];
	ld.global.f32 	%f23, [%rd27];
	fma.rn.f32 	%f24, %f22, %f23, %f21;
	ld.global.f32 	%f25, [%rd66+-4];
	ld.global.f32 	%f26, [%rd28];
	fma.rn.f32 	%f27, %f25, %f26, %f24;
	ld.global.f32 	%f28, [%rd66];
	ld.global.f32 	%f29, [%rd29];
	fma.rn.f32 	%f30, %f28, %f29, %f27;
	ld.global.f32 	%f31, [%rd66+4];
	ld.global.f32 	%f32, [%rd30];
	fma.rn.f32 	%f33, %f31, %f32, %f30;
	ld.global.f32 	%f34, [%rd66+8];
	ld.global.f32 	%f35, [%rd31];
	fma.rn.f32 	%f36, %f34, %f35, %f33;
	ld.global.f32 	%f37, [%rd66+12];
	ld.global.f32 	%f38, [%rd32];
	fma.rn.f32 	%f66, %f37, %f38, %f36;
	add.s32 	%r36, %r36, 8;
	add.s32 	%r35, %r35, %r7;
	add.s64 	%rd66, %rd66, 32;
	setp.ne.s32 	%p3, %r36, 0;
	@%p3 bra 	$L__BB0_3;
$L__BB0_4:
	setp.eq.s32 	%p4, %r4, 0;
	@%p4 bra 	$L__BB0_12;
	and.b32  	%r13, %r18, 3;
	setp.lt.u32 	%p5, %r4, 4;
	@%p5 bra 	$L__BB0_7;
	add.s32 	%r27, %r38, %r3;
	mul.wide.u32 	%rd34, %r27, 4;
	add.s64 	%rd35, %rd2, %rd34;
	ld.global.f32 	%f40, [%rd35];
	mad.lo.s32 	%r28, %r38, %r18, %r2;
	mul.wide.s32 	%rd36, %r28, 4;
	add.s64 	%rd37, %rd1, %rd36;
	ld.global.f32 	%f41, [%rd37];
	fma.rn.f32 	%f42, %f40, %f41, %f66;
	cvt.u64.u32 	%rd38, %r3;
	cvt.u64.u32 	%rd39, %r38;
	add.s64 	%rd40, %rd39, %rd38;
	shl.b64 	%rd41, %rd40, 2;
	add.s64 	%rd42, %rd2, %rd41;
	ld.global.f32 	%f43, [%rd42+4];
	mul.wide.s32 	%rd43, %r18, 4;
	add.s64 	%rd44, %rd37, %rd43;
	ld.global.f32 	%f44, [%rd44];
	fma.rn.f32 	%f45, %f43, %f44, %f42;
	ld.global.f32 	%f46, [%rd42+8];
	add.s64 	%rd45, %rd44, %rd43;
	ld.global.f32 	%f47, [%rd45];
	fma.rn.f32 	%f48, %f46, %f47, %f45;
	ld.global.f32 	%f49, [%rd42+12];
	add.s64 	%rd46, %rd45, %rd43;
	ld.global.f32 	%f50, [%rd46];
	fma.rn.f32 	%f66, %f49, %f50, %f48;
	add.s32 	%r38, %r38, 4;
$L__BB0_7:
	setp.eq.s32 	%p6, %r13, 0;
	@%p6 bra 	$L__BB0_12;
	setp.eq.s32 	%p7, %r13, 1;
	@%p7 bra 	$L__BB0_10;
	add.s32 	%r29, %r38, %r3;
	mul.wide.u32 	%rd47, %r29, 4;
	add.s64 	%rd48, %rd2, %rd47;
	ld.global.f32 	%f52, [%rd48];
	mad.lo.s32 	%r30, %r38, %r18, %r2;
	mul.wide.s32 	%rd49, %r30, 4;
	add.s64 	%rd50, %rd1, %rd49;
	ld.global.f32 	%f53, [%rd50];
	fma.rn.f32 	%f54, %f52, %f53, %f66;
	cvt.u64.u32 	%rd51, %r3;
	cvt.u64.u32 	%rd52, %r38;
	add.s64 	%rd53, %rd52, %rd51;
	shl.b64 	%rd54, %rd53, 2;
	add.s64 	%rd55, %rd2, %rd54;
	ld.global.f32 	%f55, [%rd55+4];
	mul.wide.s32 	%rd56, %r18, 4;
	add.s64 	%rd57, %rd50, %rd56;
	ld.global.f32 	%f56, [%rd57];
	fma.rn.f32 	%f66, %f55, %f56, %f54;
	add.s32 	%r38, %r38, 2;
$L__BB0_10:
	and.b32  	%r31, %r18, 1;
	setp.eq.b32 	%p8, %r31, 1;
	not.pred 	%p9, %p8;
	@%p9 bra 	$L__BB0_12;
	add.s32 	%r32, %r38, %r3;
	mul.wide.u32 	%rd58, %r32, 4;
	add.s64 	%rd59, %rd2, %rd58;
	ld.global.f32 	%f57, [%rd59];
	mad.lo.s32 	%r33, %r38, %r18, %r2;
	mul.wide.s32 	%rd60, %r33, 4;
	add.s64 	%rd61, %rd1, %rd60;
	ld.global.f32 	%f58, [%rd61];
	fma.rn.f32 	%f66, %f57, %f58, %f66;
$L__BB0_12:
	ld.param.u64 	%rd65, [_Z14tileMatrixMultILi2EEvPfPKfS2_i_param_0];
	add.s32 	%r34, %r3, %r2;
	cvta.to.global.u64 	%rd62, %rd65;
	mul.wide.s32 	%rd63, %r34, 4;
	add.s64 	%rd64, %rd62, %rd63;
	st.global.f32 	[%rd64], %f66;
$L__BB0_13:
	ret;

}
	// .globl	_Z14tileMatrixMultILi5EEvPfPKfS2_i
.visible .entry _Z14tileMatrixMultILi5EEvPfPKfS2_i(
	.param .u64 .ptr .align 1 _Z14tileMatrixMultILi5EEvPfPKfS2_i_param_0,
	.param .u64 .ptr .align 1 _Z14tileMatrixMultILi5EEvPfPKfS2_i_param_1,
	.param .u64 .ptr .align 1 _Z14tileMatrixMultILi5EEvPfPKfS2_i_param_2,
	.param .u32 _Z14tileMatrixMultILi5EEvPfPKfS2_i_param_3
)
{
	.reg .pred 	%p<10>;
	.reg .b32 	%r<40>;
	.reg .b32 	%f<67>;
	.reg .b64 	%rd<67>;

	ld.param.u64 	%rd14, [_Z14tileMatrixMultILi5EEvPfPKfS2_i_param_1];
	ld.param.u64 	%rd15, [_Z14tileMatrixMultILi5EEvPfPKfS2_i_param_2];
	ld.param.u32 	%r18, [_Z14tileMatrixMultILi5EEvPfPKfS2_i_param_3];
	cvta.to.global.u64 	%rd1, %rd15;
	cvta.to.global.u64 	%rd2, %rd14;
	mov.u32 	%r19, %ctaid.y;
	mov.u32 	%r20, %ntid.y;
	mov.u32 	%r21, %tid.y;
	mad.lo.s32 	%r1, %r19, %r20, %r21;
	mov.u32 	%r22, %ctaid.x;
	mov.u32 	%r23, %ntid.x;
	mov.u32 	%r24, %tid.x;
	mad.lo.s32 	%r2, %r22, %r23, %r24;
	max.s32 	%r25, %r1, %r2;
	setp.ge.s32 	%p1, %r25, %r18;
	@%p1 bra 	$L__BB1_13;
	mul.lo.s32 	%r3, %r18, %r1;
	and.b32  	%r4, %r18, 7;
	setp.lt.u32 	%p2, %r18, 8;
	mov.f32 	%f66, 0f00000000;
	mov.b32 	%r38, 0;
	@%p2 bra 	$L__BB1_4;
	and.b32  	%r38, %r18, 2147483640;
	neg.s32 	%r36, %r38;
	mul.wide.s32 	%rd16, %r18, 4;
	add.s64 	%rd3, %rd1, %rd16;
	shl.b32 	%r7, %r18, 3;
	mul.wide.s32 	%rd17, %r18, 8;
	add.s64 	%rd4, %rd1, %rd17;
	mul.wide.s32 	%rd18, %r18, 12;
	add.s64 	%rd5, %rd1, %rd18;
	mul.wide.s32 	%rd19, %r18, 16;
	add.s64 	%rd6, %rd1, %rd19;
	mul.wide.s32 	%rd20, %r18, 20;
	add.s64 	%rd7, %rd1, %rd20;
	mul.wide.s32 	%rd21, %r18, 24;
	add.s64 	%rd8, %rd1, %rd21;
	mul.wide.s32 	%rd22, %r18, 28;
	add.s64 	%rd9, %rd1, %rd22;
	mul.wide.u32 	%rd23, %r3, 4;
	add.s64 	%rd24, %rd23, %rd2;
	add.s64 	%rd66, %rd24, 16;
	mov.f32 	%f66, 0f00000000;
	mov.u32 	%r35, %r2;
$L__BB1_3:
	.pragma "nounroll";
	mul.wide.s32 	%rd25, %r35, 4;
	add.s64 	%rd26, %rd3, %rd25;
	add.s64 	%rd27, %rd4, %rd25;
	add.s64 	%rd28, %rd5, %rd25;
	add.s64 	%rd29, %rd6, %rd25;
	add.s64 	%rd30, %rd7, %rd25;
	add.s64 	%rd31, %rd8, %rd25;
	add.s64 	%rd32, %rd9, %rd25;
	add.s64 	%rd33, %rd1, %rd25;
	ld.global.f32 	%f16, [%rd66+-16];
	ld.global.f32 	%f17, [%rd33];
	fma.rn.f32 	%f18, %f16, %f17, %f66;
	ld.global.f32 	%f19, [%rd66+-12];
	ld.global.f32 	%f20, [%rd26];
	fma.rn.f32 	%f21, %f19, %f20, %f18;
	ld.global.f32 	%f22, [%rd66+-8];
	ld.global.f32 	%f23, [%rd27];
	fma.rn.f32 	%f24, %f22, %f23, %f21;
	ld.global.f32 	%f25, [%rd66+-4];
	ld.global.f32 	%f26, [%rd28];
	fma.rn.f32 	%f27, %f25, %f26, %f24;
	ld.global.f32 	%f28, [%rd66];
	ld.global.f32 	%f29, [%rd29];
	fma.rn.f32 	%f30, %f28, %f29, %f27;
	ld.global.f32 	%f31, [%rd66+4];
	ld.global.f32 	%f32, [%rd30];
	fma.rn.f32 	%f33, %f31, %f32, %f30;
	ld.global.f32 	%f34, [%rd66+8];
	ld.global.f32 	%f35, [%rd31];
	fma.rn.f32 	%f36, %f34, %f35, %f33;
	ld.global.f32 	%f37, [%rd66+12];
	ld.global.f32 	%f38, [%rd32];
	fma.rn.f32 	%f66, %f37, %f38, %f36;
	add.s32 	%r36, %r36, 8;
	add.s32 	%r35, %r35, %r7;
	add.s64 	%rd66, %rd66, 32;
	setp.ne.s32 	%p3, %r36, 0;
	@%p3 bra 	$L__BB1_3;
$L__BB1_4:
	setp.eq.s32 	%p4, %r4, 0;
	@%p4 bra 	$L__BB1_12;
	and.b32  	%r13, %r18, 3;
	setp.lt.u32 	%p5, %r4, 4;
	@%p5 bra 	$L__BB1_7;
	add.s32 	%r27, %r38, %r3;
	mul.wide.u32 	%rd34, %r27, 4;
	add.s64 	%rd35, %rd2, %rd34;
	ld.global.f32 	%f40, [%rd35];
	mad.lo.s32 	%r28, %r38, %r18, %r2;
	mul.wide.s32 	%rd36, %r28, 4;
	add.s64 	%rd37, %rd1, %rd36;
	ld.global.f32 	%f41, [%rd37];
	fma.rn.f32 	%f42, %f40, %f41, %f66;
	cvt.u64.u32 	%rd38, %r3;
	cvt.u64.u32 	%rd39, %r38;
	add.s64 	%rd40, %rd39, %rd38;
	shl.b64 	%rd41, %rd40, 2;
	add.s64 	%rd42, %rd2, %rd41;
	ld.global.f32 	%f43, [%rd42+4];
	mul.wide.s32 	%rd43, %r18, 4;
	add.s64 	%rd44, %rd37, %rd43;
	ld.global.f32 	%f44, [%rd44];
	fma.rn.f32 	%f45, %f43, %f44, %f42;
	ld.global.f32 	%f46, [%rd42+8];
	add.s64 	%rd45, %rd44, %rd43;
	ld.global.f32 	%f47, [%rd45];
	fma.rn.f32 	%f48, %f46, %f47, %f45;
	ld.global.f32 	%f49, [%rd42+12];
	add.s64 	%rd46, %rd45, %rd43;
	ld.global.f32 	%f50, [%rd46];
	fma.rn.f32 	%f66, %f49, %f50, %f48;
	add.s32 	%r38, %r38, 4;
$L__BB1_7:
	setp.eq.s32 	%p6, %r13, 0;
	@%p6 bra 	$L__BB1_12;
	setp.eq.s32 	%p7, %r13, 1;
	@%p7 bra 	$L__BB1_10;
	add.s32 	%r29, %r38, %r3;
	mul.wide.u32 	%rd47, %r29, 4;
	add.s64 	%rd48, %rd2, %rd47;
	ld.global.f32 	%f52, [%rd48];
	mad.lo.s32 	%r30, %r38, %r18, %r2;
	mul.wide.s32 	%rd49, %r30, 4;
	add.s64 	%rd50, %rd1, %rd49;
	ld.global.f32 	%f53, [%rd50];
	fma.rn.f32 	%f54, %f52, %f53, %f66;
	cvt.u64.u32 	%rd51, %r3;
	cvt.u64.u32 	%rd52, %r38;
	add.s64 	%rd53, %rd52, %rd51;
	shl.b64 	%rd54, %rd53, 2;
	add.s64 	%rd55, %rd2, %rd54;
	ld.global.f32 	%f55, [%rd55+4];
	mul.wide.s32 	%rd56, %r18, 4;
	add.s64 	%rd57, %rd50, %rd56;
	ld.global.f32 	%f56, [%rd57];
	fma.rn.f32 	%f66, %f55, %f56, %f54;
	add.s32 	%r38, %r38, 2;
$L__BB1_10:
	and.b32  	%r31, %r18, 1;
	setp.eq.b32 	%p8, %r31, 1;
	not.pred 	%p9, %p8;
	@%p9 bra 	$L__BB1_12;
	add.s32 	%r32, %r38, %r3;
	mul.wide.u32 	%rd58, %r32, 4;
	add.s64 	%rd59, %rd2, %rd58;
	ld.global.f32 	%f57, [%rd59];
	mad.lo.s32 	%r33, %r38, %r18, %r2;
	mul.wide.s32 	%rd60, %r33, 4;
	add.s64 	%rd61, %rd1, %rd60;
	ld.global.f32 	%f58, [%rd61];
	fma.rn.f32 	%f66, %f57, %f58, %f66;
$L__BB1_12:
	ld.param.u64 	%rd65, [_Z14tileMatrixMultILi5EEvPfPKfS2_i_param_0];
	add.s32 	%r34, %r3, %r2;
	cvta.to.global.u64 	%rd62, %rd65;
	mul.wide.s32 	%rd63, %r34, 4;
	add.s64 	%rd64, %rd62, %rd63;
	st.global.f32 	[%rd64], %f66;
$L__BB1_13:
	ret;

}
	// .globl	_Z14tileMatrixMultILi10EEvPfPKfS2_i
.visible .entry _Z14tileMatrixMultILi10EEvPfPKfS2_i(
	.param .u64 .ptr .align 1 _Z14tileMatrixMultILi10EEvPfPKfS2_i_param_0,
	.param .u64 .ptr .align 1 _Z14tileMatrixMultILi10EEvPfPKfS2_i_param_1,
	.param .u64 .ptr .align 1 _Z14tileMatrixMultILi10EEvPfPKfS2_i_param_2,
	.param .u32 _Z14tileMatrixMultILi10EEvPfPKfS2_i_param_3
)
{
	.reg .pred 	%p<10>;
	.reg .b32 	%r<40>;
	.reg .b32 	%f<67>;
	.reg .b64 	%rd<67>;

	ld.param.u64 	%rd14, [_Z14tileMatrixMultILi10EEvPfPKfS2_i_param_1];
	ld.param.u64 	%rd15, [_Z14tileMatrixMultILi10EEvPfPKfS2_i_param_2];
	ld.param.u32 	%r18, [_Z14tileMatrixMultILi10EEvPfPKfS2_i_param_3];
	cvta.to.global.u64 	%rd1, %rd15;
	cvta.to.global.u64 	%rd2, %rd14;
	mov.u32 	%r19, %ctaid.y;
	mov.u32 	%r20, %ntid.y;
	mov.u32 	%r21, %tid.y;
	mad.lo.s32 	%r1, %r19, %r20, %r21;
	mov.u32 	%r22, %ctaid.x;
	mov.u32 	%r23, %ntid.x;
	mov.u32 	%r24, %tid.x;
	mad.lo.s32 	%r2, %r22, %r23, %r24;
	max.s32 	%r25, %r1, %r2;
	setp.ge.s32 	%p1, %r25, %r18;
	@%p1 bra 	$L__BB2_13;
	mul.lo.s32 	%r3, %r18, %r1;
	and.b32  	%r4, %r18, 7;
	setp.lt.u32 	%p2, %r18, 8;
	mov.f32 	%f66, 0f00000000;
	mov.b32 	%r38, 0;
	@%p2 bra 	$L__BB2_4;
	and.b32  	%r38, %r18, 2147483640;
	neg.s32 	%r36, %r38;
	mul.wide.s32 	%rd16, %r18, 4;
	add.s64 	%rd3, %rd1, %rd16;
	shl.b32 	%r7, %r18, 3;
	mul.wide.s32 	%rd17, %r18, 8;
	add.s64 	%rd4, %rd1, %rd17;
	mul.wide.s32 	%rd18, %r18, 12;
	add.s64 	%rd5, %rd1, %rd18;
	mul.wide.s32 	%rd19, %r18, 16;
	add.s64 	%rd6, %rd1, %rd19;
	mul.wide.s32 	%rd20, %r18, 20;
	add.s64 	%rd7, %rd1, %rd20;
	mul.wide.s32 	%rd21, %r18, 24;
	add.s64 	%rd8, %rd1, %rd21;
	mul.wide.s32 	%rd22, %r18, 28;
	add.s64 	%rd9, %rd1, %rd22;
	mul.wide.u32 	%rd23, %r3, 4;
	add.s64 	%rd24, %rd23, %rd2;
	add.s64 	%rd66, %rd24, 16;
	mov.f32 	%f66, 0f00000000;
	mov.u32 	%r35, %r2;
$L__BB2_3:
	.pragma "nounroll";
	mul.wide.s32 	%rd25, %r35, 4;
	add.s64 	%rd26, %rd3, %rd25;
	add.s64 	%rd27, %rd4, %rd25;
	add.s64 	%rd28, %rd5, %rd25;
	add.s64 	%rd29, %rd6, %rd25;
	add.s64 	%rd30, %rd7, %rd25;
	add.s64 	%rd31, %rd8, %rd25;
	add.s64 	%rd32, %rd9, %rd25;
	add.s64 	%rd33, %rd1, %rd25;
	ld.global.f32 	%f16, [%rd66+-16];
	ld.global.f32 	%f17, [%rd33];
	fma.rn.f32 	%f18, %f16, %f17, %f66;
	ld.global.f32 	%f19, [%rd66+-12];
	ld.global.f32 	%f20, [%rd26];
	fma.rn.f32 	%f21, %f19, %f20, %f18;
	ld.global.f32 	%f22, [%rd66+-8];
	ld.global.f32 	%f23, [%rd27];
	fma.rn.f32 	%f24, %f22, %f23, %f21;
	ld.global.f32 	%f25, [%rd66+-4];
	ld.global.f32 	%f26, [%rd28];
	fma.rn.f32 	%f27, %f25, %f26, %f24;
	ld.global.f32 	%f28, [%rd66];
	ld.global.f32 	%f29, [%rd29];
	fma.rn.f32 	%f30, %f28, %f29, %f27;
	ld.global.f32 	%f31, [%rd66+4];
	ld.global.f32 	%f32, [%rd30];
	fma.rn.f32 	%f33, %f31, %f32, %f30;
	ld.global.f32 	%f34, [%rd66+8];
	ld.global.f32 	%f35, [%rd31];
	fma.rn.f32 	%f36, %f34, %f35, %f33;
	ld.global.f32 	%f37, [%rd66+12];
	ld.global.f32 	%f38, [%rd32];
	fma.rn.f32 	%f66, %f37, %f38, %f36;
	add.s32 	%r36, %r36, 8;
	add.s32 	%r35, %r35, %r7;
	add.s64 	%rd66, %rd66, 32;
	setp.ne.s32 	%p3, %r36, 0;
	@%p3 bra 	$L__BB2_3;
$L__BB2_4:
	setp.eq.s32 	%p4, %r4, 0;
	@%p4 bra 	$L__BB2_12;
	and.b32  	%r13, %r18, 3;
	setp.lt.u32 	%p5, %r4, 4;
	@%p5 bra 	$L__BB2_7;
	add.s32 	%r27, %r38, %r3;
	mul.wide.u32 	%rd34, %r27, 4;
	add.s64 	%rd35, %rd2, %rd34;
	ld.global.f32 	%f40, [%rd35];
	mad.lo.s32 	%r28, %r38, %r18, %r2;
	mul.wide.s32 	%rd36, %r28, 4;
	add.s64 	%rd37, %rd1, %rd36;
	ld.global.f32 	%f41, [%rd37];
	fma.rn.f32 	%f42, %f40, %f41, %f66;
	cvt.u64.u32 	%rd38, %r3;
	cvt.u64.u32 	%rd39, %r38;
	add.s64 	%rd40, %rd39, %rd38;
	shl.b64 	%rd41, %rd40, 2;
	add.s64 	%rd42, %rd2, %rd41;
	ld.global.f32 	%f43, [%rd42+4];
	mul.wide.s32 	%rd43, %r18, 4;
	add.s64 	%rd44, %rd37, %rd43;
	ld.global.f32 	%f44, [%rd44];
	fma.rn.f32 	%f45, %f43, %f44, %f42;
	ld.global.f32 	%f46, [%rd42+8];
	add.s64 	%rd45, %rd44, %rd43;
	ld.global.f32 	%f47, [%rd45];
	fma.rn.f32 	%f48, %f46, %f47, %f45;
	ld.global.f32 	%f49, [%rd42+12];
	add.s64 	%rd46, %rd45, %rd43;
	ld.global.f32 	%f50, [%rd46];
	fma.rn.f32 	%f66, %f49, %f50, %f48;
	add.s32 	%r38, %r38, 4;
$L__BB2_7:
	setp.eq.s32 	%p6, %r13, 0;
	@%p6 bra 	$L__BB2_12;
	setp.eq.s32 	%p7, %r13, 1;
	@%p7 bra 	$L__BB2_10;
	add.s32 	%r29, %r38, %r3;
	mul.wide.u32 	%rd47, %r29, 4;
	add.s64 	%rd48, %rd2, %rd47;
	ld.global.f32 	%f52, [%rd48];
	mad.lo.s32 	%r30, %r38, %r18, %r2;
	mul.wide.s32 	%rd49, %r30, 4;
	add.s64 	%rd50, %rd1, %rd49;
	ld.global.f32 	%f53, [%rd50];
	fma.rn.f32 	%f54, %f52, %f53, %f66;
	cvt.u64.u32 	%rd51, %r3;
	cvt.u64.u32 	%rd52, %r38;
	add.s64 	%rd53, %rd52, %rd51;
	shl.b64 	%rd54, %rd53, 2;
	add.s64 	%rd55, %rd2, %rd54;
	ld.global.f32 	%f55, [%rd55+4];
	mul.wide.s32 	%rd56, %r18, 4;
	add.s64 	%rd57, %rd50, %rd56;
	ld.global.f32 	%f56, [%rd57];
	fma.rn.f32 	%f66, %f55, %f56, %f54;
	add.s32 	%r38, %r38, 2;
$L__BB2_10:
	and.b32  	%r31, %r18, 1;
	setp.eq.b32 	%p8, %r31, 1;
	not.pred 	%p9, %p8;
	@%p9 bra 	$L__BB2_12;
	add.s32 	%r32, %r38, %r3;
	mul.wide.u32 	%rd58, %r32, 4;
	add.s64 	%rd59, %rd2, %rd58;
	ld.global.f32 	%f57, [%rd59];
	mad.lo.s32 	%r33, %r38, %r18, %r2;
	mul.wide.s32 	%rd60, %r33, 4;
	add.s64 	%rd61, %rd1, %rd60;
	ld.global.f32 	%f58, [%rd61];
	fma.rn.f32 	%f66, %f57, %f58, %f66;
$L__BB2_12:
	ld.param.u64 	%rd65, [_Z14tileMatrixMultILi10EEvPfPKfS2_i_param_0];
	add.s32 	%r34, %r3, %r2;
	cvta.to.global.u64 	%rd62, %rd65;
	mul.wide.s32 	%rd63, %r34, 4;
	add.s64 	%rd64, %rd62, %rd63;
	st.global.f32 	[%rd64], %f66;
$L__BB2_13:
	ret;

}
	// .globl	_Z14tileMatrixMultILi25EEvPfPKfS2_i
.visible .entry _Z14tileMatrixMultILi25EEvPfPKfS2_i(
	.param .u64 .ptr .align 1 _Z14tileMatrixMultILi25EEvPfPKfS2_i_param_0,
	.param .u64 .ptr .align 1 _Z14tileMatrixMultILi25EEvPfPKfS2_i_param_1,
	.param .u64 .ptr .align 1 _Z14tileMatrixMultILi25EEvPfPKfS2_i_param_2,
	.param .u32 _Z14tileMatrixMultILi25EEvPfPKfS2_i_param_3
)
{
	.reg .pred 	%p<10>;
	.reg .b32 	%r<40>;
	.reg .b32 	%f<67>;
	.reg .b64 	%rd<67>;

	ld.param.u64 	%rd14, [_Z14tileMatrixMultILi25EEvPfPKfS2_i_param_1];
	ld.param.u64 	%rd15, [_Z14tileMatrixMultILi25EEvPfPKfS2_i_param_2];
	ld.param.u32 	%r18, [_Z14tileMatrixMultILi25EEvPfPKfS2_i_param_3];
	cvta.to.global.u64 	%rd1, %rd15;
	cvta.to.global.u64 	%rd2, %rd14;
	mov.u32 	%r19, %ctaid.y;
	mov.u32 	%r20, %ntid.y;
	mov.u32 	%r21, %tid.y;
	mad.lo.s32 	%r1, %r19, %r20, %r21;
	mov.u32 	%r22, %ctaid.x;
	mov.u32 	%r23, %ntid.x;
	mov.u32 	%r24, %tid.x;
	mad.lo.s32 	%r2, %r22, %r23, %r24;
	max.s32 	%r25, %r1, %r2;
	setp.ge.s32 	%p1, %r25, %r18;
	@%p1 bra 	$L__BB3_13;
	mul.lo.s32 	%r3, %r18, %r1;
	and.b32  	%r4, %r18, 7;
	setp.lt.u32 	%p2, %r18, 8;
	mov.f32 	%f66, 0f00000000;
	mov.b32 	%r38, 0;
	@%p2 bra 	$L__BB3_4;
	and.b32  	%r38, %r18, 2147483640;
	neg.s32 	%r36, %r38;
	mul.wide.s32 	%rd16, %r18, 4;
	add.s64 	%rd3, %rd1, %rd16;
	shl.b32 	%r7, %r18, 3;
	mul.wide.s32 	%rd17, %r18, 8;
	add.s64 	%rd4, %rd1, %rd17;
	mul.wide.s32 	%rd18, %r18, 12;
	add.s64 	%rd5, %rd1, %rd18;
	mul.wide.s32 	%rd19, %r18, 16;
	add.s64 	%rd6, %rd1, %rd19;
	mul.wide.s32 	%rd20, %r18, 20;
	add.s64 	%rd7, %rd1, %rd20;
	mul.wide.s32 	%rd21, %r18, 24;
	add.s64 	%rd8, %rd1, %rd21;
	mul.wide.s32 	%rd22, %r18, 28;
	add.s64 	%rd9, %rd1, %rd22;
	mul.wide.u32 	%rd23, %r3, 4;
	add.s64 	%rd24, %rd23, %rd2;
	add.s64 	%rd66, %rd24, 16;
	mov.f32 	%f66, 0f00000000;
	mov.u32 	%r35, %r2;
$L__BB3_3:
	.pragma "nounroll";
	mul.wide.s32 	%rd25, %r35, 4;
	add.s64 	%rd26, %rd3, %rd25;
	add.s64 	%rd27, %rd4, %rd25;
	add.s64 	%rd28, %rd5, %rd25;
	add.s64 	%rd29, %rd6, %rd25;
	add.s64 	%rd30, %rd7, %rd25;
	add.s64 	%rd31, %rd8, %rd25;
	add.s64 	%rd32, %rd9, %rd25;
	add.s64 	%rd33, %rd1, %rd25;
	ld.global.f32 	%f16, [%rd66+-16];
	ld.global.f32 	%f17, [%rd33];
	fma.rn.f32 	%f18, %f16, %f17, %f66;
	ld.global.f32 	%f19, [%rd66+-12];
	ld.global.f32 	%f20, [%rd26];
	fma.rn.f32 	%f21, %f19, %f20, %f18;
	ld.global.f32 	%f22, [%rd66+-8];
	ld.global.f32 	%f23, [%rd27];
	fma.rn.f32 	%f24, %f22, %f23, %f21;
	ld.global.f32 	%f25, [%rd66+-4];
	ld.global.f32 	%f26, [%rd28];
	fma.rn.f32 	%f27, %f25, %f26, %f24;
	ld.global.f32 	%f28, [%rd66];
	ld.global.f32 	%f29, [%rd29];
	fma.rn.f32 	%f30, %f28, %f29, %f27;
	ld.global.f32 	%f31, [%rd66+4];
	ld.global.f32 	%f32, [%rd30];
	fma.rn.f32 	%f33, %f31, %f32, %f30;
	ld.global.f32 	%f34, [%rd66+8];
	ld.global.f32 	%f35, [%rd31];
	fma.rn.f32 	%f36, %f34, %f35, %f33;
	ld.global.f32 	%f37, [%rd66+12];
	ld.global.f32 	%f38, [%rd32];
	fma.rn.f32 	%f66, %f37, %f38, %f36;
	add.s32 	%r36, %r36, 8;
	add.s32 	%r35, %r35, %r7;
	add.s64 	%rd66, %rd66, 32;
	setp.ne.s32 	%p3, %r36, 0;
	@%p3 bra 	$L__BB3_3;
$L__BB3_4:
	setp.eq.s32 	%p4, %r4, 0;
	@%p4 bra 	$L__BB3_12;
	and.b32  	%r13, %r18, 3;
	setp.lt.u32 	%p5, %r4, 4;
	@%p5 bra 	$L__BB3_7;
	add.s32 	%r27, %r38, %r3;
	mul.wide.u32 	%rd34, %r27, 4;
	add.s64 	%rd35, %rd2, %rd34;
	ld.global.f32 	%f40, [%rd35];
	mad.lo.s32 	%r28, %r38, %r18, %r2;
	mul.wide.s32 	%rd36, %r28, 4;
	add.s64 	%rd37, %rd1, %rd36;
	ld.global.f32 	%f41, [%rd37];
	fma.rn.f32 	%f42, %f40, %f41, %f66;
	cvt.u64.u32 	%rd38, %r3;
	cvt.u64.u32 	%rd39, %r38;
	add.s64 	%rd40, %rd39, %rd38;
	shl.b64 	%rd41, %rd40, 2;
	add.s64 	%rd42, %rd2, %rd41;
	ld.global.f32 	%f43, [%rd42+4];
	mul.wide.s32 	%rd43, %r18, 4;
	add.s64 	%rd44, %rd37, %rd43;
	ld.global.f32 	%f44, [%rd44];
	fma.rn.f32 	%f45, %f43, %f44, %f42;
	ld.global.f32 	%f46, [%rd42+8];
	add.s64 	%rd45, %rd44, %rd43;
	ld.global.f32 	%f47, [%rd45];
	fma.rn.f32 	%f48, %f46, %f47, %f45;
	ld.global.f32 	%f49, [%rd42+12];
	add.s64 	%rd46, %rd45, %rd43;
	ld.global.f32 	%f50, [%rd46];
	fma.rn.f32 	%f66, %f49, %f50, %f48;
	add.s32 	%r38, %r38, 4;
$L__BB3_7:
	setp.eq.s32 	%p6, %r13, 0;
	@%p6 bra 	$L__BB3_12;
	setp.eq.s32 	%p7, %r13, 1;
	@%p7 bra 	$L__BB3_10;
	add.s32 	%r29, %r38, %r3;
	mul.wide.u32 	%rd47, %r29, 4;
	add.s64 	%rd48, %rd2, %rd47;
	ld.global.f32 	%f52, [%rd48];
	mad.lo.s32 	%r30, %r38, %r18, %r2;
	mul.wide.s32 	%rd49, %r30, 4;
	add.s64 	%rd50, %rd1, %rd49;
	ld.global.f32 	%f53, [%rd50];
	fma.rn.f32 	%f54, %f52, %f53, %f66;
	cvt.u64.u32 	%rd51, %r3;
	cvt.u64.u32 	%rd52, %r38;
	add.s64 	%rd53, %rd52, %rd51;
	shl.b64 	%rd54, %rd53, 2;
	add.s64 	%rd55, %rd2, %rd54;
	ld.global.f32 	%f55, [%rd55+4];
	mul.wide.s32 	%rd56, %r18, 4;
	add.s64 	%rd57, %rd50, %rd56;
	ld.global.f32 	%f56, [%rd57];
	fma.rn.f32 	%f66, %f55, %f56, %f54;
	add.s32 	%r38, %r38, 2;
$L__BB3_10:
	and.b32  	%r31, %r18, 1;
	setp.eq.b32 	%p8, %r31, 1;
	not.pred 	%p9, %p8;
	@%p9 bra 	$L__BB3_12;
	add.s32 	%r32, %r38, %r3;
	mul.wide.u32 	%rd58, %r32, 4;
	add.s64 	%rd59, %rd2, %rd58;
	ld.global.f32 	%f57, [%rd59];
	mad.lo.s32 	%r33, %r38, %r18, %r2;
	mul.wide.s32 	%rd60, %r33, 4;
	add.s64 	%rd61, %rd1, %rd60;
	ld.global.f32 	%f58, [%rd61];
	fma.rn.f32 	%f66, %f57, %f58, %f66;
$L__BB3_12:
	ld.param.u64 	%rd65, [_Z14tileMatrixMultILi25EEvPfPKfS2_i_param_0];
	add.s32 	%r34, %r3, %r2;
	cvta.to.global.u64 	%rd62, %rd65;
	mul.wide.s32 	%rd63, %r34, 4;
	add.s64 	%rd64, %rd62, %rd63;
	st.global.f32 	[%rd64], %f66;
$L__BB3_13:
	ret;

}


// ===== COMPILED SASS (sm_100) =====

	.target	sm_100

	.elftype	@"ET_EXEC"


//--------------------- .note.nv.tkinfo           --------------------------
	.section	.note.nv.tkinfo,"",@"SHT_NOTE"
	.sectionflags	@"SHF_NOTE_NV_TKINFO"
	.tkinfo
        /*0018*/ 	.word	0x00000002
        /*0030*/ 	.string	""
        /*0030*/ 	.string	"ptxas"
        /*0030*/ 	.string	"Cuda compilation tools, release 13.0, V13.0.88"
        /*0030*/ 	.string	"Build cuda_13.0.r13.0/compiler.36424714_0"
        /*0030*/ 	.string	"-arch sm_100 -m 64 "



//--------------------- .note.nv.cuinfo           --------------------------
	.section	.note.nv.cuinfo,"",@"SHT_NOTE"
	.sectionflags	@"SHF_NOTE_NV_CUINFO"
        /*0018*/ 	.short	0x0002
        /*001a*/ 	.short	0x0064
        /*001c*/ 	.short	0x0082
	.zero		2


//--------------------- .nv.info                  --------------------------
	.section	.nv.info,"",@"SHT_CUDA_INFO"
	.align	4


	//----- nvinfo : EIATTR_REGCOUNT
	.align		4
        /*0000*/ 	.byte	0x04, 0x2f
        /*0002*/ 	.short	(.L_1 - .L_0)
	.align		4
.L_0:
        /*0004*/ 	.word	index@(_Z14tileMatrixMultILi2EEvPfPKfS2_i)
        /*0008*/ 	.word	0x0000001e


	//----- nvinfo : EIATTR_FRAME_SIZE
	.align		4
.L_1:
        /*000c*/ 	.byte	0x04, 0x11
        /*000e*/ 	.short	(.L_3 - .L_2)
	.align		4
.L_2:
        /*0010*/ 	.word	index@(_Z14tileMatrixMultILi2EEvPfPKfS2_i)
        /*0014*/ 	.word	0x00000000


	//----- nvinfo : EIATTR_REGCOUNT
	.align		4
.L_3:
        /*0018*/ 	.byte	0x04, 0x2f
        /*001a*/ 	.short	(.L_5 - .L_4)
	.align		4
.L_4:
        /*001c*/ 	.word	index@(_Z14tileMatrixMultILi5EEvPfPKfS2_i)
        /*0020*/ 	.word	0x0000001e


	//----- nvinfo : EIATTR_FRAME_SIZE
	.align		4
.L_5:
        /*0024*/ 	.byte	0x04, 0x11
        /*0026*/ 	.short	(.L_7 - .L_6)
	.align		4
.L_6:
        /*0028*/ 	.word	index@(_Z14tileMatrixMultILi5EEvPfPKfS2_i)
        /*002c*/ 	.word	0x00000000


	//----- nvinfo : EIATTR_REGCOUNT
	.align		4
.L_7:
        /*0030*/ 	.byte	0x04, 0x2f
        /*0032*/ 	.short	(.L_9 - .L_8)
	.align		4
.L_8:
        /*0034*/ 	.word	index@(_Z14tileMatrixMultILi10EEvPfPKfS2_i)
        /*0038*/ 	.word	0x0000001e


	//----- nvinfo : EIATTR_FRAME_SIZE
	.align		4
.L_9:
        /*003c*/ 	.byte	0x04, 0x11
        /*003e*/ 	.short	(.L_11 - .L_10)
	.align		4
.L_10:
        /*0040*/ 	.word	index@(_Z14tileMatrixMultILi10EEvPfPKfS2_i)
        /*0044*/ 	.word	0x00000000


	//----- nvinfo : EIATTR_REGCOUNT
	.align		4
.L_11:
        /*0048*/ 	.byte	0x04, 0x2f
        /*004a*/ 	.short	(.L_13 - .L_12)
	.align		4
.L_12:
        /*004c*/ 	.word	index@(_Z14tileMatrixMultILi25EEvPfPKfS2_i)
        /*0050*/ 	.word	0x0000001e


	//----- nvinfo : EIATTR_FRAME_SIZE
	.align		4
.L_13:
        /*0054*/ 	.byte	0x04, 0x11
        /*0056*/ 	.short	(.L_15 - .L_14)
	.align		4
.L_14:
        /*0058*/ 	.word	index@(_Z14tileMatrixMultILi25EEvPfPKfS2_i)
        /*005c*/ 	.word	0x00000000


	//----- nvinfo : EIATTR_MIN_STACK_SIZE
	.align		4
.L_15:
        /*0060*/ 	.byte	0x04, 0x12
        /*0062*/ 	.short	(.L_17 - .L_16)
	.align		4
.L_16:
        /*0064*/ 	.word	index@(_Z14tileMatrixMultILi25EEvPfPKfS2_i)
        /*0068*/ 	.word	0x00000000


	//----- nvinfo : EIATTR_MIN_STACK_SIZE
	.align		4
.L_17:
        /*006c*/ 	.byte	0x04, 0x12
        /*006e*/ 	.short	(.L_19 - .L_18)
	.align		4
.L_18:
        /*0070*/ 	.word	index@(_Z14tileMatrixMultILi10EEvPfPKfS2_i)
        /*0074*/ 	.word	0x00000000


	//----- nvinfo : EIATTR_MIN_STACK_SIZE
	.align		4
.L_19:
        /*0078*/ 	.byte	0x04, 0x12
        /*007a*/ 	.short	(.L_21 - .L_20)
	.align		4
.L_20:
        /*007c*/ 	.word	index@(_Z14tileMatrixMultILi5EEvPfPKfS2_i)
        /*0080*/ 	.word	0x00000000


	//----- nvinfo : EIATTR_MIN_STACK_SIZE
	.align		4
.L_21:
        /*0084*/ 	.byte	0x04, 0x12
        /*0086*/ 	.short	(.L_23 - .L_22)
	.align		4
.L_22:
        /*0088*/ 	.word	index@(_Z14tileMatrixMultILi2EEvPfPKfS2_i)
        /*008c*/ 	.word	0x00000000
.L_23:


//--------------------- .nv.compat                --------------------------
	.section	.nv.compat,"",@"SHT_CUDA_COMPAT_INFO"
	.align	4
        /*0000*/ 	.byte	0x02, 0x09, 0x00, 0x00, 0x02, 0x02, 0x01, 0x00, 0x02, 0x05, 0x05, 0x00, 0x03, 0x07, 0x01, 0x01
        /*0010*/ 	.byte	0x02, 0x03, 0x00, 0x00, 0x02, 0x06, 0x01, 0x00, 0x04, 0x0b, 0x08, 0x00, 0x09, 0x00, 0x00, 0x00
        /*0020*/ 	.byte	0x00, 0x00, 0x00, 0x00


//--------------------- .nv.info._Z14tileMatrixMultILi25EEvPfPKfS2_i --------------------------
	.section	.nv.info._Z14tileMatrixMultILi25EEvPfPKfS2_i,"",@"SHT_CUDA_INFO"
	.sectionflags	@""
	.align	4


	//----- nvinfo : EIATTR_CUDA_API_VERSION
	.align		4
        /*0000*/ 	.byte	0x04, 0x37
        /*0002*/ 	.short	(.L_25 - .L_24)
.L_24:
        /*0004*/ 	.word	0x00000082


	//----- nvinfo : EIATTR_KPARAM_INFO
	.align		4
.L_25:
        /*0008*/ 	.byte	0x04, 0x17
        /*000a*/ 	.short	(.L_27 - .L_26)
.L_26:
        /*000c*/ 	.word	0x00000000
        /*0010*/ 	.short	0x0003
        /*0012*/ 	.short	0x0018
        /*0014*/ 	.byte	0x00, 0xf0, 0x11, 0x00


	//----- nvinfo : EIATTR_KPARAM_INFO
	.align		4
.L_27:
        /*0018*/ 	.byte	0x04, 0x17
        /*001a*/ 	.short	(.L_29 - .L_28)
.L_28:
        /*001c*/ 	.word	0x00000000
        /*0020*/ 	.short	0x0002
        /*0022*/ 	.short	0x0010
        /*0024*/ 	.byte	0x00, 0xf5, 0x21, 0x00


	//----- nvinfo : EIATTR_KPARAM_INFO
	.align		4
.L_29:
        /*0028*/ 	.byte	0x04, 0x17
        /*002a*/ 	.short	(.L_31 - .L_30)
.L_30:
        /*002c*/ 	.word	0x00000000
        /*0030*/ 	.short	0x0001
        /*0032*/ 	.short	0x0008
        /*0034*/ 	.byte	0x00, 0xf5, 0x21, 0x00


	//----- nvinfo : EIATTR_KPARAM_INFO
	.align		4
.L_31:
        /*0038*/ 	.byte	0x04, 0x17
        /*003a*/ 	.short	(.L_33 - .L_32)
.L_32:
        /*003c*/ 	.word	0x00000000
        /*0040*/ 	.short	0x0000
        /*0042*/ 	.short	0x0000
        /*0044*/ 	.byte	0x00, 0xf5, 0x21, 0x00


	//----- nvinfo : EIATTR_SPARSE_MMA_MASK
	.align		4
.L_33:
        /*0048*/ 	.byte	0x03, 0x50
        /*004a*/ 	.short	0x0000


	//----- nvinfo : EIATTR_MAXREG_COUNT
	.align		4
        /*004c*/ 	.byte	0x03, 0x1b
        /*004e*/ 	.short	0x00ff


	//----- nvinfo : EIATTR_MERCURY_ISA_VERSION
	.align		4
        /*0050*/ 	.byte	0x03, 0x5f
        /*0052*/ 	.short	0x0101


	//----- nvinfo : EIATTR_VRC_CTA_INIT_COUNT
	.align		4
        /*0054*/ 	.byte	0x02, 0x4a
	.zero		1
	.zero		1


	//----- nvinfo : EIATTR_EXIT_INSTR_OFFSETS
	.align		4
        /*0058*/ 	.byte	0x04, 0x1c
        /*005a*/ 	.short	(.L_35 - .L_34)


	//   ....[0]....
.L_34:
        /*005c*/ 	.word	0x000000c0


	//   ....[1]....
        /*0060*/ 	.word	0x00000aa0


	//----- nvinfo : EIATTR_CBANK_PARAM_SIZE
	.align		4
.L_35:
        /*0064*/ 	.byte	0x03, 0x19
        /*0066*/ 	.short	0x001c


	//----- nvinfo : EIATTR_PARAM_CBANK
	.align		4
        /*0068*/ 	.byte	0x04, 0x0a
        /*006a*/ 	.short	(.L_37 - .L_36)
	.align		4
.L_36:
        /*006c*/ 	.word	index@(.nv.constant0._Z14tileMatrixMultILi25EEvPfPKfS2_i)
        /*0070*/ 	.short	0x0380
        /*0072*/ 	.short	0x001c


	//----- nvinfo : EIATTR_SW_WAR
	.align		4
.L_37:
        /*0074*/ 	.byte	0x04, 0x36
        /*0076*/ 	.short	(.L_39 - .L_38)
.L_38:
        /*0078*/ 	.word	0x00000008
.L_39:


//--------------------- .nv.info._Z14tileMatrixMultILi10EEvPfPKfS2_i --------------------------
	.section	.nv.info._Z14tileMatrixMultILi10EEvPfPKfS2_i,"",@"SHT_CUDA_INFO"
	.sectionflags	@""
	.align	4


	//----- nvinfo : EIATTR_CUDA_API_VERSION
	.align		4
        /*0000*/ 	.byte	0x04, 0x37
        /*0002*/ 	.short	(.L_41 - .L_40)
.L_40:
        /*0004*/ 	.word	0x00000082


	//----- nvinfo : EIATTR_KPARAM_INFO
	.align		4
.L_41:
        /*0008*/ 	.byte	0x04, 0x17
        /*000a*/ 	.short	(.L_43 - .L_42)
.L_42:
        /*000c*/ 	.word	0x00000000
        /*0010*/ 	.short	0x0003
        /*0012*/ 	.short	0x0018
        /*0014*/ 	.byte	0x00, 0xf0, 0x11, 0x00


	//----- nvinfo : EIATTR_KPARAM_INFO
	.align		4
.L_43:
        /*0018*/ 	.byte	0x04, 0x17
        /*001a*/ 	.short	(.L_45 - .L_44)
.L_44:
        /*001c*/ 	.word	0x00000000
        /*0020*/ 	.short	0x0002
        /*0022*/ 	.short	0x0010
        /*0024*/ 	.byte	0x00, 0xf5, 0x21, 0x00


	//----- nvinfo : EIATTR_KPARAM_INFO
	.align		4
.L_45:
        /*0028*/ 	.byte	0x04, 0x17
        /*002a*/ 	.short	(.L_47 - .L_46)
.L_46:
        /*002c*/ 	.word	0x00000000
        /*0030*/ 	.short	0x0001
        /*0032*/ 	.short	0x0008
        /*0034*/ 	.byte	0x00, 0xf5, 0x21, 0x00


	//----- nvinfo : EIATTR_KPARAM_INFO
	.align		4
.L_47:
        /*0038*/ 	.byte	0x04, 0x17
        /*003a*/ 	.short	(.L_49 - .L_48)
.L_48:
        /*003c*/ 	.word	0x00000000
        /*0040*/ 	.short	0x0000
        /*0042*/ 	.short	0x0000
        /*0044*/ 	.byte	0x00, 0xf5, 0x21, 0x00


	//----- nvinfo : EIATTR_SPARSE_MMA_MASK
	.align		4
.L_49:
        /*0048*/ 	.byte	0x03, 0x50
        /*004a*/ 	.short	0x0000


	//----- nvinfo : EIATTR_MAXREG_COUNT
	.align		4
        /*004c*/ 	.byte	0x03, 0x1b
        /*004e*/ 	.short	0x00ff


	//----- nvinfo : EIATTR_MERCURY_ISA_VERSION
	.align		4
        /*0050*/ 	.byte	0x03, 0x5f
        /*0052*/ 	.short	0x0101


	//----- nvinfo : EIATTR_VRC_CTA_INIT_COUNT
	.align		4
        /*0054*/ 	.byte	0x02, 0x4a
	.zero		1
	.zero		1


	//----- nvinfo : EIATTR_EXIT_INSTR_OFFSETS
	.align		4
        /*0058*/ 	.byte	0x04, 0x1c
        /*005a*/ 	.short	(.L_51 - .L_50)


	//   ....[0]....
.L_50:
        /*005c*/ 	.word	0x000000c0


	//   ....[1]....
        /*0060*/ 	.word	0x00000aa0


	//----- nvinfo : EIATTR_CBANK_PARAM_SIZE
	.align		4
.L_51:
        /*0064*/ 	.byte	0x03, 0x19
        /*0066*/ 	.short	0x001c


	//----- nvinfo : EIATTR_PARAM_CBANK
	.align		4
        /*0068*/ 	.byte	0x04, 0x0a
        /*006a*/ 	.short	(.L_53 - .L_52)
	.align		4
.L_52:
        /*006c*/ 	.word	index@(.nv.constant0._Z14tileMatrixMultILi10EEvPfPKfS2_i)
        /*0070*/ 	.short	0x0380
        /*0072*/ 	.short	0x001c


	//----- nvinfo : EIATTR_SW_WAR
	.align		4
.L_53:
        /*0074*/ 	.byte	0x04, 0x36
        /*0076*/ 	.short	(.L_55 - .L_54)
.L_54:
        /*0078*/ 	.word	0x00000008
.L_55:


//--------------------- .nv.info._Z14tileMatrixMultILi5EEvPfPKfS2_i --------------------------
	.section	.nv.info._Z14tileMatrixMultILi5EEvPfPKfS2_i,"",@"SHT_CUDA_INFO"
	.sectionflags	@""
	.align	4


	//----- nvinfo : EIATTR_CUDA_API_VERSION
	.align		4
        /*0000*/ 	.byte	0x04, 0x37
        /*0002*/ 	.short	(.L_57 - .L_56)
.L_56:
        /*0004*/ 	.word	0x00000082


	//----- nvinfo : EIATTR_KPARAM_INFO
	.align		4
.L_57:
        /*0008*/ 	.byte	0x04, 0x17
        /*000a*/ 	.short	(.L_59 - .L_58)
.L_58:
        /*000c*/ 	.word	0x00000000
        /*0010*/ 	.short	0x0003
        /*0012*/ 	.short	0x0018
        /*0014*/ 	.byte	0x00, 0xf0, 0x11, 0x00


	//----- nvinfo : EIATTR_KPARAM_INFO
	.align		4
.L_59:
        /*0018*/ 	.byte	0x04, 0x17
        /*001a*/ 	.short	(.L_61 - .L_60)
.L_60:
        /*001c*/ 	.word	0x00000000
        /*0020*/ 	.short	0x0002
        /*0022*/ 	.short	0x0010
        /*0024*/ 	.byte	0x00, 0xf5, 0x21, 0x00


	//----- nvinfo : EIATTR_KPARAM_INFO
	.align		4
.L_61:
        /*0028*/ 	.byte	0x04, 0x17
        /*002a*/ 	.short	(.L_63 - .L_62)
.L_62:
        /*002c*/ 	.word	0x00000000
        /*0030*/ 	.short	0x0001
        /*0032*/ 	.short	0x0008
        /*0034*/ 	.byte	0x00, 0xf5, 0x21, 0x00


	//----- nvinfo : EIATTR_KPARAM_INFO
	.align		4
.L_63:
        /*0038*/ 	.byte	0x04, 0x17
        /*003a*/ 	.short	(.L_65 - .L_64)
.L_64:
        /*003c*/ 	.word	0x00000000
        /*0040*/ 	.short	0x0000
        /*0042*/ 	.short	0x0000
        /*0044*/ 	.byte	0x00, 0xf5, 0x21, 0x00


	//----- nvinfo : EIATTR_SPARSE_MMA_MASK
	.align		4
.L_65:
        /*0048*/ 	.byte	0x03, 0x50
        /*004a*/ 	.short	0x0000


	//----- nvinfo : EIATTR_MAXREG_COUNT
	.align		4
        /*004c*/ 	.byte	0x03, 0x1b
        /*004e*/ 	.short	0x00ff


	//----- nvinfo : EIATTR_MERCURY_ISA_VERSION
	.align		4
        /*0050*/ 	.byte	0x03, 0x5f
        /*0052*/ 	.short	0x0101


	//----- nvinfo : EIATTR_VRC_CTA_INIT_COUNT
	.align		4
        /*0054*/ 	.byte	0x02, 0x4a
	.zero		1
	.zero		1


	//----- nvinfo : EIATTR_EXIT_INSTR_OFFSETS
	.align		4
        /*0058*/ 	.byte	0x04, 0x1c
        /*005a*/ 	.short	(.L_67 - .L_66)


	//   ....[0]....
.L_66:
        /*005c*/ 	.word	0x000000c0


	//   ....[1]....
        /*0060*/ 	.word	0x00000aa0


	//----- nvinfo : EIATTR_CBANK_PARAM_SIZE
	.align		4
.L_67:
        /*0064*/ 	.byte	0x03, 0x19
        /*0066*/ 	.short	0x001c


	//----- nvinfo : EIATTR_PARAM_CBANK
	.align		4
        /*0068*/ 	.byte	0x04, 0x0a
        /*006a*/ 	.short	(.L_69 - .L_68)
	.align		4
.L_68:
        /*006c*/ 	.word	index@(.nv.constant0._Z14tileMatrixMultILi5EEvPfPKfS2_i)
        /*0070*/ 	.short	0x0380
        /*0072*/ 	.short	0x001c


	//----- nvinfo : EIATTR_SW_WAR
	.align		4
.L_69:
        /*0074*/ 	.byte	0x04, 0x36
        /*0076*/ 	.short	(.L_71 - .L_70)
.L_70:
        /*0078*/ 	.word	0x00000008
.L_71:


//--------------------- .nv.info._Z14tileMatrixMultILi2EEvPfPKfS2_i --------------------------
	.section	.nv.info._Z14tileMatrixMultILi2EEvPfPKfS2_i,"",@"SHT_CUDA_INFO"
	.sectionflags	@""
	.align	4


	//----- nvinfo : EIATTR_CUDA_API_VERSION
	.align		4
        /*0000*/ 	.byte	0x04, 0x37
        /*0002*/ 	.short	(.L_73 - .L_72)
.L_72:
        /*0004*/ 	.word	0x00000082


	//----- nvinfo : EIATTR_KPARAM_INFO
	.align		4
.L_73:
        /*0008*/ 	.byte	0x04, 0x17
        /*000a*/ 	.short	(.L_75 - .L_74)
.L_74:
        /*000c*/ 	.word	0x00000000
        /*0010*/ 	.short	0x0003
        /*0012*/ 	.short	0x0018
        /*0014*/ 	.byte	0x00, 0xf0, 0x11, 0x00


	//----- nvinfo : EIATTR_KPARAM_INFO
	.align		4
.L_75:
        /*0018*/ 	.byte	0x04, 0x17
        /*001a*/ 	.short	(.L_77 - .L_76)
.L_76:
        /*001c*/ 	.word	0x00000000
        /*0020*/ 	.short	0x0002
        /*0022*/ 	.short	0x0010
        /*0024*/ 	.byte	0x00, 0xf5, 0x21, 0x00


	//----- nvinfo : EIATTR_KPARAM_INFO
	.align		4
.L_77:
        /*0028*/ 	.byte	0x04, 0x17
        /*002a*/ 	.short	(.L_79 - .L_78)
.L_78:
        /*002c*/ 	.word	0x00000000
        /*0030*/ 	.short	0x0001
        /*0032*/ 	.short	0x0008
        /*0034*/ 	.byte	0x00, 0xf5, 0x21, 0x00


	//----- nvinfo : EIATTR_KPARAM_INFO
	.align		4
.L_79:
        /*0038*/ 	.byte	0x04, 0x17
        /*003a*/ 	.short	(.L_81 - .L_80)
.L_80:
        /*003c*/ 	.word	0x00000000
        /*0040*/ 	.short	0x0000
        /*0042*/ 	.short	0x0000
        /*0044*/ 	.byte	0x00, 0xf5, 0x21, 0x00


	//----- nvinfo : EIATTR_SPARSE_MMA_MASK
	.align		4
.L_81:
        /*0048*/ 	.byte	0x03, 0x50
        /*004a*/ 	.short	0x0000


	//----- nvinfo : EIATTR_MAXREG_COUNT
	.align		4
        /*004c*/ 	.byte	0x03, 0x1b
        /*004e*/ 	.short	0x00ff


	//----- nvinfo : EIATTR_MERCURY_ISA_VERSION
	.align		4
        /*0050*/ 	.byte	0x03, 0x5f
        /*0052*/ 	.short	0x0101


	//----- nvinfo : EIATTR_VRC_CTA_INIT_COUNT
	.align		4
        /*0054*/ 	.byte	0x02, 0x4a
	.zero		1
	.zero		1


	//----- nvinfo : EIATTR_EXIT_INSTR_OFFSETS
	.align		4
        /*0058*/ 	.byte	0x04, 0x1c
        /*005a*/ 	.short	(.L_83 - .L_82)


	//   ....[0]....
.L_82:
        /*005c*/ 	.word	0x000000c0


	//   ....[1]....
        /*0060*/ 	.word	0x00000aa0


	//----- nvinfo : EIATTR_CBANK_PARAM_SIZE
	.align		4
.L_83:
        /*0064*/ 	.byte	0x03, 0x19
        /*0066*/ 	.short	0x001c


	//----- nvinfo : EIATTR_PARAM_CBANK
	.align		4
        /*0068*/ 	.byte	0x04, 0x0a
        /*006a*/ 	.short	(.L_85 - .L_84)
	.align		4
.L_84:
        /*006c*/ 	.word	index@(.nv.constant0._Z14tileMatrixMultILi2EEvPfPKfS2_i)
        /*0070*/ 	.short	0x0380
        /*0072*/ 	.short	0x001c


	//----- nvinfo : EIATTR_SW_WAR
	.align		4
.L_85:
        /*0074*/ 	.byte	0x04, 0x36
        /*0076*/ 	.short	(.L_87 - .L_86)
.L_86:
        /*0078*/ 	.word	0x00000008
.L_87:


//--------------------- .nv.callgraph             --------------------------
	.section	.nv.callgraph,"",@"SHT_CUDA_CALLGRAPH"
	.align	4
	.sectionentsize	8
	.align		4
        /*0000*/ 	.word	0x00000000
	.align		4
        /*0004*/ 	.word	0xffffffff
	.align		4
        /*0008*/ 	.word	0x00000000
	.align		4
        /*000c*/ 	.word	0xfffffffe
	.align		4
        /*0010*/ 	.word	0x00000000
	.align		4
        /*0014*/ 	.word	0xfffffffd
	.align		4
        /*0018*/ 	.word	0x00000000
	.align		4
        /*001c*/ 	.word	0xfffffffc


//--------------------- .text._Z14tileMatrixMultILi25EEvPfPKfS2_i --------------------------
	.section	.text._Z14tileMatrixMultILi25EEvPfPKfS2_i,"ax",@progbits
	.align	128
        .global         _Z14tileMatrixMultILi25EEvPfPKfS2_i
        .type           _Z14tileMatrixMultILi25EEvPfPKfS2_i,@function
        .size           _Z14tileMatrixMultILi25EEvPfPKfS2_i,(.L_x_20 - _Z14tileMatrixMultILi25EEvPfPKfS2_i)
        .other          _Z14tileMatrixMultILi25EEvPfPKfS2_i,@"STO_CUDA_ENTRY STV_DEFAULT"
_Z14tileMatrixMultILi25EEvPfPKfS2_i:
.text._Z14tileMatrixMultILi25EEvPfPKfS2_i:
[----:B------:R-:W-:Y:S01]  /*0000*/  LDC R1, c[0x0][0x37c] ;  /* 0x0000df00ff017b82 */ /* 0x000fe20000000800 */
[----:B------:R-:W0:Y:S07]  /*0010*/  S2R R0, SR_TID.Y ;  /* 0x0000000000007919 */ /* 0x000e2e0000002200 */
[----:B------:R-:W0:Y:S01]  /*0020*/  S2UR UR4, SR_CTAID.Y ;  /* 0x00000000000479c3 */ /* 0x000e220000002600 */
[----:B------:R-:W1:Y:S01]  /*0030*/  LDCU UR20, c[0x0][0x398] ;  /* 0x00007300ff1477ac */ /* 0x000e620008000800 */
[----:B------:R-:W2:Y:S06]  /*0040*/  S2R R3, SR_TID.X ;  /* 0x0000000000037919 */ /* 0x000eac0000002100 */
[----:B------:R-:W0:Y:S08]  /*0050*/  LDC R13, c[0x0][0x364] ;  /* 0x0000d900ff0d7b82 */ /* 0x000e300000000800 */
[----:B------:R-:W2:Y:S08]  /*0060*/  S2UR UR5, SR_CTAID.X ;  /* 0x00000000000579c3 */ /* 0x000eb00000002500 */
[----:B------:R-:W2:Y:S01]  /*0070*/  LDC R2, c[0x0][0x360] ;  /* 0x0000d800ff027b82 */ /* 0x000ea20000000800 */
[----:B0-----:R-:W-:-:S02]  /*0080*/  IMAD R13, R13, UR4, R0 ;  /* 0x000000040d0d7c24 */ /* 0x001fc4000f8e0200 */
[----:B--2---:R-:W-:-:S05]  /*0090*/  IMAD R0, R2, UR5, R3 ;  /* 0x0000000502007c24 */ /* 0x004fca000f8e0203 */
[----:B------:R-:W-:-:S04]  /*00a0*/  VIMNMX R2, PT, PT, R13, R0, !PT ;  /* 0x000000000d027248 */ /* 0x000fc80007fe0100 */
[----:B-1----:R-:W-:-:S13]  /*00b0*/  ISETP.GE.AND P0, PT, R2, UR20, PT ;  /* 0x0000001402007c0c */ /* 0x002fda000bf06270 */
[----:B------:R-:W-:Y:S05]  /*00c0*/  @P0 EXIT ;  /* 0x000000000000094d */ /* 0x000fea0003800000 */
[----:B------:R-:W-:Y:S01]  /*00d0*/  UISETP.GE.U32.AND UP0, UPT, UR20, 0x8, UPT ;  /* 0x000000081400788c */ /* 0x000fe2000bf06070 */
[----:B------:R-:W-:Y:S02]  /*00e0*/  HFMA2 R12, -RZ, RZ, 0, 0 ;  /* 0x00000000ff0c7431 */ /* 0x000fe400000001ff */
[----:B------:R-:W-:Y:S01]  /*00f0*/  IMAD R13, R13, UR20, RZ ;  /* 0x000000140d0d7c24 */ /* 0x000fe2000f8e02ff */
[----:B------:R-:W-:Y:S01]  /*0100*/  UMOV UR4, URZ ;  /* 0x000000ff00047c82 */ /* 0x000fe20008000000 */
[----:B------:R-:W0:Y:S04]  /*0110*/  LDCU.64 UR18, c[0x0][0x358] ;  /* 0x00006b00ff1277ac */ /* 0x000e280008000a00 */
[----:B------:R-:W-:Y:S05]  /*0120*/  BRA.U !UP0, `(.L_x_0) ;  /* 0x0000000508007547 */ /* 0x000fea000b800000 */
[----:B------:R-:W1:Y:S01]  /*0130*/  LDC.64 R2, c[0x0][0x388] ;  /* 0x0000e200ff027b82 */ /* 0x000e620000000a00 */
[----:B------:R-:W2:Y:S01]  /*0140*/  LDCU.64 UR22, c[0x0][0x390] ;  /* 0x00007200ff1677ac */ /* 0x000ea20008000a00 */
[----:B------:R-:W-:Y:S02]  /*0150*/  MOV R12, RZ ;  /* 0x000000ff000c7202 */ /* 0x000fe40000000f00 */
[----:B------:R-:W-:Y:S01]  /*0160*/  MOV R14, R0 ;  /* 0x00000000000e7202 */ /* 0x000fe20000000f00 */
[----:B------:R-:W-:-:S04]  /*0170*/  ULOP3.LUT UR4, UR20, 0x7ffffff8, URZ, 0xc0, !UPT ;  /* 0x7ffffff814047892 */ /* 0x000fc8000f8ec0ff */
[----:B------:R-:W-:Y:S02]  /*0180*/  UIADD3 UR5, UPT, UPT, -UR4, URZ, URZ ;  /* 0x000000ff04057290 */ /* 0x000fe4000fffe1ff */
[----:B--2---:R-:W-:Y:S02]  /*0190*/  UIMAD.WIDE UR6, UR20, 0x8, UR22 ;  /* 0x00000008140678a5 */ /* 0x004fe4000f8e0216 */
[----:B------:R-:W-:Y:S02]  /*01a0*/  UIMAD.WIDE UR8, UR20, 0xc, UR22 ;  /* 0x0000000c140878a5 */ /* 0x000fe4000f8e0216 */
[----:B------:R-:W-:Y:S01]  /*01b0*/  UIMAD.WIDE UR10, UR20, 0x10, UR22 ;  /* 0x00000010140a78a5 */ /* 0x000fe2000f8e0216 */
[----:B-1----:R-:W-:Y:S01]  /*01c0*/  IMAD.WIDE.U32 R2, R13, 0x4, R2 ;  /* 0x000000040d027825 */ /* 0x002fe200078e0002 */
[----:B------:R-:W-:Y:S02]  /*01d0*/  UIMAD.WIDE UR12, UR20, 0x14, UR22 ;  /* 0x00000014140c78a5 */ /* 0x000fe4000f8e0216 */
[----:B------:R-:W-:Y:S01]  /*01e0*/  UIMAD.WIDE UR14, UR20, 0x18, UR22 ;  /* 0x00000018140e78a5 */ /* 0x000fe2000f8e0216 */
[----:B------:R-:W-:Y:S01]  /*01f0*/  IADD3 R2, P0, PT, R2, 0x10, RZ ;  /* 0x0000001002027810 */ /* 0x000fe20007f1e0ff */
[----:B------:R-:W-:-:S03]  /*0200*/  UIMAD.WIDE UR16, UR20, 0x1c, UR22 ;  /* 0x0000001c141078a5 */ /* 0x000fc6000f8e0216 */
[----:B------:R-:W-:-:S09]  /*0210*/  IADD3.X R3, PT, PT, RZ, R3, RZ, P0, !PT ;  /* 0x00000003ff037210 */ /* 0x000fd200007fe4ff */
.L_x_1:
[----:B------:R-:W-:Y:S01]  /*0220*/  UIMAD.WIDE UR24, UR20, 0x4, UR22 ;  /* 0x00000004141878a5 */ /* 0x000fe2000f8e0216 */
[----:B------:R-:W-:Y:S01]  /*0230*/  MOV R23, 0x4 ;  /* 0x0000000400177802 */ /* 0x000fe20000000f00 */
[----:B------:R-:W-:Y:S01]  /*0240*/  HFMA2 R25, -RZ, RZ, 0, 2.384185791015625e-07 ;  /* 0x00000004ff197431 */ /* 0x000fe200000001ff */
[----:B0-----:R-:W2:Y:S03]  /*0250*/  LDG.E R21, desc[UR18][R2.64+-0x10] ;  /* 0xfffff01202157981 */ /* 0x001ea6000c1e1900 */
[----:B------:R-:W-:Y:S01]  /*0260*/  IMAD.WIDE R22, R14, R23, UR22 ;  /* 0x000000160e167e25 */ /* 0x000fe2000f8e0217 */
[----:B------:R-:W-:Y:S01]  /*0270*/  MOV R8, UR24 ;  /* 0x0000001800087c02 */ /* 0x000fe20008000f00 */
[----:B------:R-:W3:Y:S01]  /*0280*/  LDG.E R19, desc[UR18][R2.64+-0xc] ;  /* 0xfffff41202137981 */ /* 0x000ee2000c1e1900 */
[----:B------:R-:W-:-:S03]  /*0290*/  MOV R9, UR25 ;  /* 0x0000001900097c02 */ /* 0x000fc60008000f00 */
[----:B------:R-:W2:Y:S01]  /*02a0*/  LDG.E R22, desc[UR18][R22.64] ;  /* 0x0000001216167981 */ /* 0x000ea2000c1e1900 */
[----:B------:R-:W-:Y:S02]  /*02b0*/  IMAD.MOV.U32 R11, RZ, RZ, 0x4 ;  /* 0x00000004ff0b7424 */ /* 0x000fe400078e00ff */
[----:B------:R-:W-:-:S04]  /*02c0*/  IMAD.WIDE R8, R14, 0x4, R8 ;  /* 0x000000040e087825 */ /* 0x000fc800078e0208 */
[----:B------:R-:W-:Y:S01]  /*02d0*/  HFMA2 R7, -RZ, RZ, 0, 2.384185791015625e-07 ;  /* 0x00000004ff077431 */ /* 0x000fe200000001ff */
[----:B------:R-:W-:Y:S01]  /*02e0*/  MOV R5, 0x4 ;  /* 0x0000000400057802 */ /* 0x000fe20000000f00 */
[----:B------:R-:W4:Y:S01]  /*02f0*/  LDG.E R17, desc[UR18][R2.64+-0x8] ;  /* 0xfffff81202117981 */ /* 0x000f22000c1e1900 */
[----:B------:R-:W-:-:S03]  /*0300*/  IMAD.WIDE R24, R14, R25, UR6 ;  /* 0x000000060e187e25 */ /* 0x000fc6000f8e0219 */
[----:B------:R0:W3:Y:S01]  /*0310*/  LDG.E R20, desc[UR18][R8.64] ;  /* 0x0000001208147981 */ /* 0x0000e2000c1e1900 */
[----:B------:R-:W-:-:S03]  /*0320*/  IMAD.WIDE R10, R14, R11, UR8 ;  /* 0x000000080e0a7e25 */ /* 0x000fc6000f8e020b */
[----:B------:R-:W4:Y:S01]  /*0330*/  LDG.E R18, desc[UR18][R24.64] ;  /* 0x0000001218127981 */ /* 0x000f22000c1e1900 */
[----:B------:R-:W-:-:S04]  /*0340*/  IMAD.WIDE R4, R14, R5, UR10 ;  /* 0x0000000a0e047e25 */ /* 0x000fc8000f8e0205 */
[----:B------:R-:W-:Y:S01]  /*0350*/  HFMA2 R27, -RZ, RZ, 0, 2.384185791015625e-07 ;  /* 0x00000004ff1b7431 */ /* 0x000fe200000001ff */
[----:B------:R1:W5:Y:S01]  /*0360*/  LDG.E R16, desc[UR18][R10.64] ;  /* 0x000000120a107981 */ /* 0x000362000c1e1900 */
[C---:B------:R-:W-:Y:S01]  /*0370*/  IMAD.WIDE R6, R14.reuse, R7, UR12 ;  /* 0x0000000c0e067e25 */ /* 0x040fe2000f8e0207 */
[----:B0-----:R-:W-:Y:S02]  /*0380*/  MOV R9, 0x4 ;  /* 0x0000000400097802 */ /* 0x001fe40000000f00 */
[----:B------:R-:W5:Y:S04]  /*0390*/  LDG.E R15, desc[UR18][R2.64+-0x4] ;  /* 0xfffffc12020f7981 */ /* 0x000f68000c1e1900 */
[----:B------:R0:W5:Y:S01]  /*03a0*/  LDG.E R4, desc[UR18][R4.64] ;  /* 0x0000001204047981 */ /* 0x000162000c1e1900 */
[----:B------:R-:W-:-:S03]  /*03b0*/  IMAD.WIDE R8, R14, R9, UR14 ;  /* 0x0000000e0e087e25 */ /* 0x000fc6000f8e0209 */
[----:B------:R-:W5:Y:S01]  /*03c0*/  LDG.E R23, desc[UR18][R2.64] ;  /* 0x0000001202177981 */ /* 0x000f62000c1e1900 */
[----:B-1----:R-:W-:-:S03]  /*03d0*/  IMAD.WIDE R10, R14, R27, UR16 ;  /* 0x000000100e0a7e25 */ /* 0x002fc6000f8e021b */
[----:B------:R-:W5:Y:S04]  /*03e0*/  LDG.E R7, desc[UR18][R6.64] ;  /* 0x0000001206077981 */ /* 0x000f68000c1e1900 */
[----:B------:R-:W5:Y:S04]  /*03f0*/  LDG.E R24, desc[UR18][R2.64+0x4] ;  /* 0x0000041202187981 */ /* 0x000f68000c1e1900 */
[----:B------:R-:W5:Y:S04]  /*0400*/  LDG.E R8, desc[UR18][R8.64] ;  /* 0x0000001208087981 */ /* 0x000f68000c1e1900 */
[----:B------:R-:W5:Y:S04]  /*0410*/  LDG.E R25, desc[UR18][R2.64+0x8] ;  /* 0x0000081202197981 */ /* 0x000f68000c1e1900 */
[----:B------:R-:W5:Y:S04]  /*0420*/  LDG.E R10, desc[UR18][R10.64] ;  /* 0x000000120a0a7981 */ /* 0x000f68000c1e1900 */
[----:B------:R1:W5:Y:S01]  /*0430*/  LDG.E R27, desc[UR18][R2.64+0xc] ;  /* 0x00000c12021b7981 */ /* 0x000362000c1e1900 */
[----:B------:R-:W-:-:S04]  /*0440*/  UIADD3 UR5, UPT, UPT, UR5, 0x8, URZ ;  /* 0x0000000805057890 */ /* 0x000fc8000fffe0ff */
[----:B------:R-:W-:Y:S01]  /*0450*/  UISETP.NE.AND UP0, UPT, UR5, URZ, UPT ;  /* 0x000000ff0500728c */ /* 0x000fe2000bf05270 */
[----:B0-----:R-:W-:Y:S02]  /*0460*/  MOV R5, UR20 ;  /* 0x0000001400057c02 */ /* 0x001fe40008000f00 */
[----:B-1----:R-:W-:-:S03]  /*0470*/  IADD3 R2, P0, PT, R2, 0x20, RZ ;  /* 0x0000002002027810 */ /* 0x002fc60007f1e0ff */
[----:B------:R-:W-:Y:S01]  /*0480*/  IMAD R14, R5, 0x8, R14 ;  /* 0x00000008050e7824 */ /* 0x000fe200078e020e */
[----:B------:R-:W-:Y:S01]  /*0490*/  IADD3.X R3, PT, PT, RZ, R3, RZ, P0, !PT ;  /* 0x00000003ff037210 */ /* 0x000fe200007fe4ff */
[----:B--2---:R-:W-:-:S04]  /*04a0*/  FFMA R22, R21, R22, R12 ;  /* 0x0000001615167223 */ /* 0x004fc8000000000c */
[----:B---3--:R-:W-:-:S04]  /*04b0*/  FFMA R20, R19, R20, R22 ;  /* 0x0000001413147223 */ /* 0x008fc80000000016 */
[----:B----4-:R-:W-:-:S04]  /*04c0*/  FFMA R18, R17, R18, R20 ;  /* 0x0000001211127223 */ /* 0x010fc80000000014 */
[----:B-----5:R-:W-:-:S04]  /*04d0*/  FFMA R16, R15, R16, R18 ;  /* 0x000000100f107223 */ /* 0x020fc80000000012 */
[----:B------:R-:W-:-:S04]  /*04e0*/  FFMA R23, R23, R4, R16 ;  /* 0x0000000417177223 */ /* 0x000fc80000000010 */
[----:B------:R-:W-:-:S04]  /*04f0*/  FFMA R24, R24, R7, R23 ;  /* 0x0000000718187223 */ /* 0x000fc80000000017 */
[----:B------:R-:W-:-:S04]  /*0500*/  FFMA R8, R25, R8, R24 ;  /* 0x0000000819087223 */ /* 0x000fc80000000018 */
[----:B------:R-:W-:Y:S01]  /*0510*/  FFMA R12, R27, R10, R8 ;  /* 0x0000000a1b0c7223 */ /* 0x000fe20000000008 */
[----:B------:R-:W-:Y:S06]  /*0520*/  BRA.U UP0, `(.L_x_1) ;  /* 0xfffffffd003c7547 */ /* 0x000fec000b83ffff */
.L_x_0:
[----:B------:R-:W-:-:S04]  /*0530*/  ULOP3.LUT UR6, UR20, 0x7, URZ, 0xc0, !UPT ;  /* 0x0000000714067892 */ /* 0x000fc8000f8ec0ff */
[----:B------:R-:W-:-:S09]  /*0540*/  UISETP.NE.AND UP0, UPT, UR6, URZ, UPT ;  /* 0x000000ff0600728c */ /* 0x000fd2000bf05270 */
[----:B------:R-:W-:Y:S05]  /*0550*/  BRA.U !UP0, `(.L_x_2) ;  /* 0x0000000508407547 */ /* 0x000fea000b800000 */
[----:B------:R-:W-:Y:S02]  /*0560*/  UISETP.GE.U32.AND UP0, UPT, UR6, 0x4, UPT ;  /* 0x000000040600788c */ /* 0x000fe4000bf06070 */
[----:B------:R-:W-:-:S04]  /*0570*/  ULOP3.LUT UR5, UR20, 0x3, URZ, 0xc0, !UPT ;  /* 0x0000000314057892 */ /* 0x000fc8000f8ec0ff */
[----:B------:R-:W-:-:S03]  /*0580*/  UISETP.NE.AND UP1, UPT, UR5, URZ, UPT ;  /* 0x000000ff0500728c */ /* 0x000fc6000bf25270 */
[----:B------:R-:W-:Y:S08]  /*0590*/  BRA.U !UP0, `(.L_x_3) ;  /* 0x00000001087c7547 */ /* 0x000ff0000b800000 */
[----:B------:R-:W1:Y:S01]  /*05a0*/  LDC.64 R6, c[0x0][0x390] ;  /* 0x0000e400ff067b82 */ /* 0x000e620000000a00 */
[----:B------:R-:W2:Y:S01]  /*05b0*/  LDCU.64 UR6, c[0x0][0x388] ;  /* 0x00007100ff0677ac */ /* 0x000ea20008000a00 */
[----:B------:R-:W-:Y:S02]  /*05c0*/  MOV R9, UR4 ;  /* 0x0000000400097c02 */ /* 0x000fe40008000f00 */
[C---:B------:R-:W-:Y:S02]  /*05d0*/  IADD3 R3, PT, PT, R13.reuse, UR4, RZ ;  /* 0x000000040d037c10 */ /* 0x040fe4000fffe0ff */
[----:B------:R-:W-:Y:S01]  /*05e0*/  IADD3 R10, P0, PT, R13, UR4, RZ ;  /* 0x000000040d0a7c10 */ /* 0x000fe2000ff1e0ff */
[----:B------:R-:W-:Y:S01]  /*05f0*/  IMAD R9, R9, UR20, R0 ;  /* 0x0000001409097c24 */ /* 0x000fe2000f8e0200 */
[----:B------:R-:W3:Y:S01]  /*0600*/  LDC.64 R4, c[0x0][0x388] ;  /* 0x0000e200ff047b82 */ /* 0x000ee20000000a00 */
[----:B------:R-:W-:Y:S02]  /*0610*/  MOV R11, UR20 ;  /* 0x00000014000b7c02 */ /* 0x000fe40008000f00 */
[----:B------:R-:W-:Y:S01]  /*0620*/  MOV R15, UR20 ;  /* 0x00000014000f7c02 */ /* 0x000fe20008000f00 */
[----:B-1----:R-:W-:Y:S01]  /*0630*/  IMAD.WIDE R6, R9, 0x4, R6 ;  /* 0x0000000409067825 */ /* 0x002fe200078e0206 */
[----:B------:R-:W-:-:S05]  /*0640*/  MOV R9, UR20 ;  /* 0x0000001400097c02 */ /* 0x000fca0008000f00 */
[----:B------:R-:W-:Y:S02]  /*0650*/  IMAD.WIDE R8, R9, 0x4, R6 ;  /* 0x0000000409087825 */ /* 0x000fe400078e0206 */
[----:B0-----:R-:W4:Y:S02]  /*0660*/  LDG.E R6, desc[UR18][R6.64] ;  /* 0x0000001206067981 */ /* 0x001f24000c1e1900 */
[----:B---3--:R-:W-:Y:S01]  /*0670*/  IMAD.WIDE.U32 R4, R3, 0x4, R4 ;  /* 0x0000000403047825 */ /* 0x008fe200078e0004 */
[----:B------:R-:W-:Y:S01]  /*0680*/  IADD3.X R3, PT, PT, RZ, RZ, RZ, P0, !PT ;  /* 0x000000ffff037210 */ /* 0x000fe200007fe4ff */
[----:B------:R-:W3:Y:S01]  /*0690*/  LDG.E R17, desc[UR18][R8.64] ;  /* 0x0000001208117981 */ /* 0x000ee2000c1e1900 */
[----:B--2---:R-:W-:-:S03]  /*06a0*/  LEA R2, P0, R10, UR6, 0x2 ;  /* 0x000000060a027c11 */ /* 0x004fc6000f8010ff */
[----:B------:R-:W4:Y:S01]  /*06b0*/  LDG.E R5, desc[UR18][R4.64] ;  /* 0x0000001204057981 */ /* 0x000f22000c1e1900 */
[----:B------:R-:W-:Y:S01]  /*06c0*/  LEA.HI.X R3, R10, UR7, R3, 0x2, P0 ;  /* 0x000000070a037c11 */ /* 0x000fe200080f1403 */
[----:B------:R-:W-:-:S04]  /*06d0*/  IMAD.WIDE R10, R11, 0x4, R8 ;  /* 0x000000040b0a7825 */ /* 0x000fc800078e0208 */
[----:B------:R-:W3:Y:S01]  /*06e0*/  LDG.E R16, desc[UR18][R2.64+0x4] ;  /* 0x0000041202107981 */ /* 0x000ee2000c1e1900 */
[----:B------:R-:W-:-:S03]  /*06f0*/  IMAD.WIDE R14, R15, 0x4, R10 ;  /* 0x000000040f0e7825 */ /* 0x000fc600078e020a */
[----:B------:R-:W2:Y:S04]  /*0700*/  LDG.E R19, desc[UR18][R10.64] ;  /* 0x000000120a137981 */ /* 0x000ea8000c1e1900 */
[----:B------:R-:W2:Y:S04]  /*0710*/  LDG.E R18, desc[UR18][R2.64+0x8] ;  /* 0x0000081202127981 */ /* 0x000ea8000c1e1900 */
[----:B------:R-:W5:Y:S04]  /*0720*/  LDG.E R20, desc[UR18][R2.64+0xc] ;  /* 0x00000c1202147981 */ /* 0x000f68000c1e1900 */
[----:B------:R-:W5:Y:S01]  /*0730*/  LDG.E R14, desc[UR18][R14.64] ;  /* 0x000000120e0e7981 */ /* 0x000f62000c1e1900 */
[----:B------:R-:W-:Y:S01]  /*0740*/  UIADD3 UR4, UPT, UPT, UR4, 0x4, URZ ;  /* 0x0000000404047890 */ /* 0x000fe2000fffe0ff */
[----:B----4-:R-:W-:-:S04]  /*0750*/  FFMA R5, R5, R6, R12 ;  /* 0x0000000605057223 */ /* 0x010fc8000000000c */
[----:B---3--:R-:W-:-:S04]  /*0760*/  FFMA R5, R16, R17, R5 ;  /* 0x0000001110057223 */ /* 0x008fc80000000005 */
[----:B--2---:R-:W-:-:S04]  /*0770*/  FFMA R5, R18, R19, R5 ;  /* 0x0000001312057223 */ /* 0x004fc80000000005 */
[----:B-----5:R-:W-:-:S07]  /*0780*/  FFMA R12, R20, R14, R5 ;  /* 0x0000000e140c7223 */ /* 0x020fce0000000005 */
.L_x_3:
[----:B------:R-:W-:Y:S05]  /*0790*/  BRA.U !UP1, `(.L_x_2) ;  /* 0x0000000109b07547 */ /* 0x000fea000b800000 */
[----:B------:R-:W-:Y:S01]  /*07a0*/  UISETP.NE.AND UP0, UPT, UR5, 0x1, UPT ;  /* 0x000000010500788c */ /* 0x000fe2000bf05270 */
[----:B------:R-:W-:Y:S01]  /*07b0*/  MOV R7, UR4 ;  /* 0x0000000400077c02 */ /* 0x000fe20008000f00 */
[----:B------:R-:W-:Y:S02]  /*07c0*/  ULOP3.LUT UR5, UR20, 0x1, URZ, 0xc0, !UPT ;  /* 0x0000000114057892 */ /* 0x000fe4000f8ec0ff */
[----:B------:R-:W-:Y:S02]  /*07d0*/  IMAD.U32 R15, RZ, RZ, UR20 ;  /* 0x00000014ff0f7e24 */ /* 0x000fe4000f8e00ff */
[----:B------:R-:W-:Y:S01]  /*07e0*/  UISETP.NE.U32.AND UP1, UPT, UR5, 0x1, UPT ;  /* 0x000000010500788c */ /* 0x000fe2000bf25070 */
[----:B------:R-:W-:-:S04]  /*07f0*/  PLOP3.LUT P1, PT, PT, PT, UP0, 0x80, 0x8 ;  /* 0x000000000008781c */ /* 0x000fc80003f2f008 */
[----:B------:R-:W1:Y:S01]  /*0800*/  @UP0 LDCU.64 UR6, c[0x0][0x388] ;  /* 0x00007100ff0607ac */ /* 0x000e620008000a00 */
[----:B------:R-:W-:Y:S01]  /*0810*/  PLOP3.LUT P0, PT, PT, PT, UP1, 0x80, 0x8 ;  /* 0x000000000008781c */ /* 0x000fe20003f0f018 */
[----:B------:R-:W2:Y:S01]  /*0820*/  @UP0 LDCU.64 UR8, c[0x0][0x390] ;  /* 0x00007200ff0807ac */ /* 0x000ea20008000a00 */
[----:B------:R-:W3:Y:S06]  /*0830*/  @UP0 LDCU.64 UR10, c[0x0][0x388] ;  /* 0x00007100ff0a07ac */ /* 0x000eec0008000a00 */
[C---:B------:R-:W-:Y:S01]  /*0840*/  @P1 VIADD R3, R13.reuse, UR4 ;  /* 0x000000040d031c36 */ /* 0x040fe20008000000 */
[----:B------:R-:W-:Y:S01]  /*0850*/  @P1 IADD3 R6, P2, PT, R13, UR4, RZ ;  /* 0x000000040d061c10 */ /* 0x000fe2000ff5e0ff */
[----:B------:R-:W4:Y:S01]  /*0860*/  @!UP1 LDCU.64 UR12, c[0x0][0x388] ;  /* 0x00007100ff0c97ac */ /* 0x000f220008000a00 */
[----:B------:R-:W-:Y:S01]  /*0870*/  @UP0 UIADD3 UR4, UPT, UPT, UR4, 0x2, URZ ;  /* 0x0000000204040890 */ /* 0x000fe2000fffe0ff */
[----:B-1----:R-:W-:-:S02]  /*0880*/  MOV R10, UR6 ;  /* 0x00000006000a7c02 */ /* 0x002fc40008000f00 */
[----:B------:R-:W-:Y:S01]  /*0890*/  MOV R11, UR7 ;  /* 0x00000007000b7c02 */ /* 0x000fe20008000f00 */
[----:B------:R-:W1:Y:S01]  /*08a0*/  @!UP1 LDCU.64 UR6, c[0x0][0x390] ;  /* 0x00007200ff0697ac */ /* 0x000e620008000a00 */
[----:B--2---:R-:W-:Y:S02]  /*08b0*/  MOV R4, UR8 ;  /* 0x0000000800047c02 */ /* 0x004fe40008000f00 */
[----:B------:R-:W-:Y:S01]  /*08c0*/  MOV R5, UR9 ;  /* 0x0000000900057c02 */ /* 0x000fe20008000f00 */
[----:B------:R-:W-:-:S04]  /*08d0*/  @P1 IMAD.WIDE.U32 R10, R3, 0x4, R10 ;  /* 0x00000004030a1825 */ /* 0x000fc800078e000a */
[----:B------:R-:W-:Y:S01]  /*08e0*/  @P1 IMAD R3, R7, UR20, R0 ;  /* 0x0000001407031c24 */ /* 0x000fe2000f8e0200 */
[----:B------:R-:W-:Y:S01]  /*08f0*/  @P1 IADD3.X R7, PT, PT, RZ, RZ, RZ, P2, !PT ;  /* 0x000000ffff071210 */ /* 0x000fe200017fe4ff */
[----:B0-----:R-:W2:Y:S01]  /*0900*/  @P1 LDG.E R11, desc[UR18][R10.64] ;  /* 0x000000120a0b1981 */ /* 0x001ea2000c1e1900 */
[C---:B---3--:R-:W-:Y:S01]  /*0910*/  @P1 LEA R2, P2, R6.reuse, UR10, 0x2 ;  /* 0x0000000a06021c11 */ /* 0x048fe2000f8410ff */
[----:B------:R-:W-:Y:S01]  /*0920*/  @P1 IMAD.WIDE R4, R3, 0x4, R4 ;  /* 0x0000000403041825 */ /* 0x000fe200078e0204 */
[----:B------:R-:W-:Y:S02]  /*0930*/  MOV R19, UR4 ;  /* 0x0000000400137c02 */ /* 0x000fe40008000f00 */
[----:B------:R-:W-:Y:S02]  /*0940*/  @P1 LEA.HI.X R3, R6, UR11, R7, 0x2, P2 ;  /* 0x0000000b06031c11 */ /* 0x000fe400090f1407 */
[----:B----4-:R-:W-:Y:S01]  /*0950*/  MOV R6, UR12 ;  /* 0x0000000c00067c02 */ /* 0x010fe20008000f00 */
[----:B------:R-:W-:Y:S01]  /*0960*/  @P1 IMAD.WIDE R14, R15, 0x4, R4 ;  /* 0x000000040f0e1825 */ /* 0x000fe200078e0204 */
[----:B------:R-:W-:Y:S01]  /*0970*/  MOV R7, UR13 ;  /* 0x0000000d00077c02 */ /* 0x000fe20008000f00 */
[----:B------:R-:W2:Y:S01]  /*0980*/  @P1 LDG.E R4, desc[UR18][R4.64] ;  /* 0x0000001204041981 */ /* 0x000ea2000c1e1900 */
[----:B------:R-:W-:Y:S01]  /*0990*/  @!P0 IADD3 R17, PT, PT, R13, UR4, RZ ;  /* 0x000000040d118c10 */ /* 0x000fe2000fffe0ff */
[----:B------:R-:W-:Y:S01]  /*09a0*/  @!P0 IMAD R19, R19, UR20, R0 ;  /* 0x0000001413138c24 */ /* 0x000fe2000f8e0200 */
[----:B-1----:R-:W-:Y:S01]  /*09b0*/  MOV R8, UR6 ;  /* 0x0000000600087c02 */ /* 0x002fe20008000f00 */
[----:B------:R-:W3:Y:S01]  /*09c0*/  @P1 LDG.E R14, desc[UR18][R14.64] ;  /* 0x000000120e0e1981 */ /* 0x000ee2000c1e1900 */
[----:B------:R-:W-:Y:S01]  /*09d0*/  MOV R9, UR7 ;  /* 0x0000000700097c02 */ /* 0x000fe20008000f00 */
[----:B------:R-:W-:-:S02]  /*09e0*/  @!P0 IMAD.WIDE.U32 R6, R17, 0x4, R6 ;  /* 0x0000000411068825 */ /* 0x000fc400078e0006 */
[----:B------:R-:W3:Y:S02]  /*09f0*/  @P1 LDG.E R2, desc[UR18][R2.64+0x4] ;  /* 0x0000041202021981 */ /* 0x000ee4000c1e1900 */
[----:B------:R-:W-:Y:S02]  /*0a00*/  @!P0 IMAD.WIDE R8, R19, 0x4, R8 ;  /* 0x0000000413088825 */ /* 0x000fe400078e0208 */
[----:B------:R-:W4:Y:S04]  /*0a10*/  @!P0 LDG.E R7, desc[UR18][R6.64] ;  /* 0x0000001206078981 */ /* 0x000f28000c1e1900 */
[----:B------:R-:W4:Y:S01]  /*0a20*/  @!P0 LDG.E R8, desc[UR18][R8.64] ;  /* 0x0000001208088981 */ /* 0x000f22000c1e1900 */
[----:B--2---:R-:W-:-:S04]  /*0a30*/  @P1 FFMA R11, R11, R4, R12 ;  /* 0x000000040b0b1223 */ /* 0x004fc8000000000c */
[----:B---3--:R-:W-:-:S04]  /*0a40*/  @P1 FFMA R12, R2, R14, R11 ;  /* 0x0000000e020c1223 */ /* 0x008fc8000000000b */
[----:B----4-:R-:W-:-:S07]  /*0a50*/  @!P0 FFMA R12, R7, R8, R12 ;  /* 0x00000008070c8223 */ /* 0x010fce000000000c */
.L_x_2:
[----:B------:R-:W1:Y:S01]  /*0a60*/  LDC.64 R2, c[0x0][0x380] ;  /* 0x0000e000ff027b82 */ /* 0x000e620000000a00 */
[----:B------:R-:W-:-:S05]  /*0a70*/  IADD3 R13, PT, PT, R0, R13, RZ ;  /* 0x0000000d000d7210 */ /* 0x000fca0007ffe0ff */
[----:B-1----:R-:W-:-:S05]  /*0a80*/  IMAD.WIDE R2, R13, 0x4, R2 ;  /* 0x000000040d027825 */ /* 0x002fca00078e0202 */
[----:B0-----:R-:W-:Y:S01]  /*0a90*/  STG.E desc[UR18][R2.64], R12 ;  /* 0x0000000c02007986 */ /* 0x001fe2000c101912 */
[----:B------:R-:W-:Y:S05]  /*0aa0*/  EXIT ;  /* 0x000000000000794d */ /* 0x000fea0003800000 */
.L_x_4:
[----:B------:R-:W-:-:S00]  /*0ab0*/  BRA `(.L_x_4) ;  /* 0xfffffffc00fc7947 */ /* 0x000fc0000383ffff */
[----:B------:R-:W-:-:S00]  /*0ac0*/  NOP ;  /* 0x0000000000007918 */ /* 0x000fc00000000000 */
        /* <DEDUP_REMOVED lines=11> */
.L_x_20:


//--------------------- .text._Z14tileMatrixMultILi10EEvPfPKfS2_i --------------------------
	.section	.text._Z14tileMatrixMultILi10EEvPfPKfS2_i,"ax",@progbits
	.align	128
        .global         _Z14tileMatrixMultILi10EEvPfPKfS2_i
        .type           _Z14tileMatrixMultILi10EEvPfPKfS2_i,@function
        .size           _Z14tileMatrixMultILi10EEvPfPKfS2_i,(.L_x_21 - _Z14tileMatrixMultILi10EEvPfPKfS2_i)
        .other          _Z14tileMatrixMultILi10EEvPfPKfS2_i,@"STO_CUDA_ENTRY STV_DEFAULT"
_Z14tileMatrixMultILi10EEvPfPKfS2_i:
.text._Z14tileMatrixMultILi10EEvPfPKfS2_i:
        /* <DEDUP_REMOVED lines=34> */
.L_x_6:
        /* <DEDUP_REMOVED lines=49> */
.L_x_5:
        /* <DEDUP_REMOVED lines=38> */
.L_x_8:
        /* <DEDUP_REMOVED lines=45> */
.L_x_7:
[----:B------:R-:W1:Y:S01]  /*0a60*/  LDC.64 R2, c[0x0][0x380] ;  /* 0x0000e000ff027b82 */ /* 0x000e620000000a00 */
[----:B------:R-:W-:-:S05]  /*0a70*/  IADD3 R13, PT, PT, R0, R13, RZ ;  /* 0x0000000d000d7210 */ /* 0x000fca0007ffe0ff */
[----:B-1----:R-:W-:-:S05]  /*0a80*/  IMAD.WIDE R2, R13, 0x4, R2 ;  /* 0x000000040d027825 */ /* 0x002fca00078e0202 */
[----:B0-----:R-:W-:Y:S01]  /*0a90*/  STG.E desc[UR18][R2.64], R12 ;  /* 0x0000000c02007986 */ /* 0x001fe2000c101912 */
[----:B------:R-:W-:Y:S05]  /*0aa0*/  EXIT ;  /* 0x000000000000794d */ /* 0x000fea0003800000 */
.L_x_9:
        /* <DEDUP_REMOVED lines=13> */
.L_x_21:


//--------------------- .text._Z14tileMatrixMultILi5EEvPfPKfS2_i --------------------------
	.section	.text._Z14tileMatrixMultILi5EEvPfPKfS2_i,"ax",@progbits
	.align	128
        .global         _Z14tileMatrixMultILi5EEvPfPKfS2_i
        .type           _Z14tileMatrixMultILi5EEvPfPKfS2_i,@function
        .size           _Z14tileMatrixMultILi5EEvPfPKfS2_i,(.L_x_22 - _Z14tileMatrixMultILi5EEvPfPKfS2_i)
        .other          _Z14tileMatrixMultILi5EEvPfPKfS2_i,@"STO_CUDA_ENTRY STV_DEFAULT"
_Z14tileMatrixMultILi5EEvPfPKfS2_i:
.text._Z14tileMatrixMultILi5EEvPfPKfS2_i:
        /* <DEDUP_REMOVED lines=34> */
.L_x_11:
        /* <DEDUP_REMOVED lines=49> */
.L_x_10:
        /* <DEDUP_REMOVED lines=38> */
.L_x_13:
        /* <DEDUP_REMOVED lines=45> */
.L_x_12:
[----:B------:R-:W1:Y:S01]  /*0a60*/  LDC.64 R2, c[0x0][0x380] ;  /* 0x0000e000ff027b82 */ /* 0x000e620000000a00 */
[----:B------:R-:W-:-:S05]  /*0a70*/  IADD3 R13, PT, PT, R0, R13, RZ ;  /* 0x0000000d000d7210 */ /* 0x000fca0007ffe0ff */
[----:B-1----:R-:W-:-:S05]  /*0a80*/  IMAD.WIDE R2, R13, 0x4, R2 ;  /* 0x000000040d027825 */ /* 0x002fca00078e0202 */
[----:B0-----:R-:W-:Y:S01]  /*0a90*/  STG.E desc[UR18][R2.64], R12 ;  /* 0x0000000c02007986 */ /* 0x001fe2000c101912 */
[----:B------:R-:W-:Y:S05]  /*0aa0*/  EXIT ;  /* 0x000000000000794d */ /* 0x000fea0003800000 */
.L_x_14:
        /* <DEDUP_REMOVED lines=13> */
.L_x_22:


//--------------------- .text._Z14tileMatrixMultILi2EEvPfPKfS2_i --------------------------
	.section	.text._Z14tileMatrixMultILi2EEvPfPKfS2_i,"ax",@progbits
	.align	128
        .global         _Z14tileMatrixMultILi2EEvPfPKfS2_i
        .type           _Z14tileMatrixMultILi2EEvPfPKfS2_i,@function
        .size           _Z14tileMatrixMultILi2EEvPfPKfS2_i,(.L_x_23 - _Z14tileMatrixMultILi2EEvPfPKfS2_i)
        .other          _Z14tileMatrixMultILi2EEvPfPKfS2_i,@"STO_CUDA_ENTRY STV_DEFAULT"
_Z14tileMatrixMultILi2EEvPfPKfS2_i:
.text._Z14tileMatrixMultILi2EEvPfPKfS2_i:
        /* <DEDUP_REMOVED lines=34> */
.L_x_16:
        /* <DEDUP_REMOVED lines=49> */
.L_x_15:
        /* <DEDUP_REMOVED lines=38> */
.L_x_18:
        /* <DEDUP_REMOVED lines=45> */
.L_x_17:
[----:B------:R-:W1:Y:S01]  /*0a60*/  LDC.64 R2, c[0x0][0x380] ;  /* 0x0000e000ff027b82 */ /* 0x000e620000000a00 */
[----:B------:R-:W-:-:S05]  /*0a70*/  IADD3 R13, PT, PT, R0, R13, RZ ;  /* 0x0000000d000d7210 */ /* 0x000fca0007ffe0ff */
[----:B-1----:R-:W-:-:S05]  /*0a80*/  IMAD.WIDE R2, R13, 0x4, R2 ;  /* 0x000000040d027825 */ /* 0x002fca00078e0202 */
[----:B0-----:R-:W-:Y:S01]  /*0a90*/  STG.E desc[UR18][R2.64], R12 ;  /* 0x0000000c02007986 */ /* 0x001fe2000c101912 */
[----:B------:R-:W-:Y:S05]  /*0aa0*/  EXIT ;  /* 0x000000000000794d */ /* 0x000fea0003800000 */
.L_x_19:
        /* <DEDUP_REMOVED lines=13> */
.L_x_23:


//--------------------- .nv.shared.reserved.0     --------------------------
	.section	.nv.shared.reserved.0,"aw",@nobits
	.weak		__nv_reservedSMEM_offset_0_alias
	.size		__nv_reservedSMEM_offset_0_alias, 0, 64
	.other		__nv_reservedSMEM_offset_0_alias,@"STO_CUDA_RESERVED_SHARED STV_DEFAULT"
__nv_reservedSMEM_offset_0_alias:
	.zero		0
	.zero		64


//--------------------- .nv.constant0._Z14tileMatrixMultILi25EEvPfPKfS2_i --------------------------
	.section	.nv.constant0._Z14tileMatrixMultILi25EEvPfPKfS2_i,"a",@progbits
	.sectionflags	@""
	.align	4
.nv.constant0._Z14tileMatrixMultILi25EEvPfPKfS2_i:
	.zero		924


//--------------------- .nv.constant0._Z14tileMatrixMultILi10EEvPfPKfS2_i --------------------------
	.section	.nv.constant0._Z14tileMatrixMultILi10EEvPfPKfS2_i,"a",@progbits
	.sectionflags	@""
	.align	4
.nv.constant0._Z14tileMatrixMultILi10EEvPfPKfS2_i:
	.zero		924


//--------------------- .nv.constant0._Z14tileMatrixMultILi5EEvPfPKfS2_i --------------------------
	.section	.nv.constant0._Z14tileMatrixMultILi5EEvPfPKfS2_i,"a",@progbits
	.sectionflags	@""
	.align	4
.nv.constant0._Z14tileMatrixMultILi5EEvPfPKfS2_i:
	.zero		924


//--------------------- .nv.constant0._Z14tileMatrixMultILi2EEvPfPKfS2_i --------------------------
	.section	.nv.constant0._Z14tileMatrixMultILi2EEvPfPKfS2_i,"a",@progbits
	.sectionflags	@""
	.align	4
.nv.constant0._Z14tileMatrixMultILi2EEvPfPKfS2_i:
	.zero		924


//--------------------- SYMBOLS --------------------------

	.type		.nv.reservedSmem.offset0,@object
	.size		.nv.reservedSmem.offset0,0x4
